//
// Generated by NVIDIA NVVM Compiler
//
// Compiler Build ID: CL-36424714
// Cuda compilation tools, release 13.0, V13.0.88
// Based on NVVM 20.0.0
//

.version 9.0
.target sm_100
.address_size 64

	// .globl	_Z17conv_naive_kernelPdS_S_iiiiii
// _ZZ17conv_tiled_kernelPdS_S_iiiiiiE4tile has been demoted

.visible .entry _Z17conv_naive_kernelPdS_S_iiiiii(
	.param .u64 .ptr .align 1 _Z17conv_naive_kernelPdS_S_iiiiii_param_0,
	.param .u64 .ptr .align 1 _Z17conv_naive_kernelPdS_S_iiiiii_param_1,
	.param .u64 .ptr .align 1 _Z17conv_naive_kernelPdS_S_iiiiii_param_2,
	.param .u32 _Z17conv_naive_kernelPdS_S_iiiiii_param_3,
	.param .u32 _Z17conv_naive_kernelPdS_S_iiiiii_param_4,
	.param .u32 _Z17conv_naive_kernelPdS_S_iiiiii_param_5,
	.param .u32 _Z17conv_naive_kernelPdS_S_iiiiii_param_6,
	.param .u32 _Z17conv_naive_kernelPdS_S_iiiiii_param_7,
	.param .u32 _Z17conv_naive_kernelPdS_S_iiiiii_param_8
)
{
	.reg .pred 	%p<12>;
	.reg .b32 	%r<73>;
	.reg .b64 	%rd<27>;
	.reg .b64 	%fd<75>;

	ld.param.u64 	%rd6, [_Z17conv_naive_kernelPdS_S_iiiiii_param_0];
	ld.param.u64 	%rd7, [_Z17conv_naive_kernelPdS_S_iiiiii_param_1];
	ld.param.u64 	%rd5, [_Z17conv_naive_kernelPdS_S_iiiiii_param_2];
	ld.param.u32 	%r33, [_Z17conv_naive_kernelPdS_S_iiiiii_param_3];
	ld.param.u32 	%r34, [_Z17conv_naive_kernelPdS_S_iiiiii_param_4];
	ld.param.u32 	%r35, [_Z17conv_naive_kernelPdS_S_iiiiii_param_5];
	ld.param.u32 	%r36, [_Z17conv_naive_kernelPdS_S_iiiiii_param_7];
	ld.param.u32 	%r37, [_Z17conv_naive_kernelPdS_S_iiiiii_param_8];
	cvta.to.global.u64 	%rd1, %rd6;
	cvta.to.global.u64 	%rd2, %rd7;
	mov.u32 	%r38, %ctaid.x;
	mov.u32 	%r39, %ntid.x;
	mov.u32 	%r40, %tid.x;
	mad.lo.s32 	%r1, %r38, %r39, %r40;
	mov.u32 	%r41, %ctaid.y;
	mov.u32 	%r42, %ntid.y;
	mov.u32 	%r43, %tid.y;
	mad.lo.s32 	%r2, %r41, %r42, %r43;
	mov.u32 	%r3, %ctaid.z;
	setp.lt.s32 	%p1, %r33, 1;
	mov.f64 	%fd73, 0d0000000000000000;
	@%p1 bra 	$L__BB0_17;
	mul.lo.s32 	%r4, %r33, %r3;
	min.s32 	%r44, %r36, %r37;
	setp.lt.s32 	%p2, %r44, 1;
	@%p2 bra 	$L__BB0_17;
	and.b32  	%r5, %r37, 7;
	and.b32  	%r6, %r37, 3;
	and.b32  	%r7, %r37, 2147483640;
	and.b32  	%r8, %r37, 1;
	neg.s32 	%r9, %r7;
	add.s64 	%rd3, %rd2, -24;
	add.s64 	%rd4, %rd1, 32;
	add.s32 	%r10, %r35, 2;
	add.s32 	%r11, %r34, 2;
	mov.f64 	%fd73, 0d0000000000000000;
	mov.b32 	%r65, 0;
$L__BB0_3:
	add.s32 	%r47, %r65, %r4;
	mad.lo.s32 	%r15, %r47, %r36, %r36;
	mad.lo.s32 	%r14, %r65, %r11, %r2;
	mov.b32 	%r66, 0;
$L__BB0_4:
	setp.lt.u32 	%p3, %r37, 8;
	not.b32 	%r49, %r66;
	add.s32 	%r50, %r15, %r49;
	mad.lo.s32 	%r17, %r50, %r37, %r37;
	add.s32 	%r51, %r14, %r66;
	mad.lo.s32 	%r18, %r51, %r10, %r1;
	mov.b32 	%r71, 0;
	@%p3 bra 	$L__BB0_7;
	sub.s32 	%r52, %r15, %r66;
	mad.lo.s32 	%r68, %r37, %r52, -1;
	mov.u32 	%r67, %r18;
	mov.u32 	%r69, %r9;
$L__BB0_6:
	.pragma "nounroll";
	mul.wide.s32 	%rd8, %r68, 8;
	add.s64 	%rd9, %rd3, %rd8;
	mul.wide.s32 	%rd10, %r67, 8;
	add.s64 	%rd11, %rd4, %rd10;
	ld.global.f64 	%fd20, [%rd9+24];
	ld.global.f64 	%fd21, [%rd11+-32];
	fma.rn.f64 	%fd22, %fd20, %fd21, %fd73;
	ld.global.f64 	%fd23, [%rd9+16];
	ld.global.f64 	%fd24, [%rd11+-24];
	fma.rn.f64 	%fd25, %fd23, %fd24, %fd22;
	ld.global.f64 	%fd26, [%rd9+8];
	ld.global.f64 	%fd27, [%rd11+-16];
	fma.rn.f64 	%fd28, %fd26, %fd27, %fd25;
	ld.global.f64 	%fd29, [%rd9];
	ld.global.f64 	%fd30, [%rd11+-8];
	fma.rn.f64 	%fd31, %fd29, %fd30, %fd28;
	ld.global.f64 	%fd32, [%rd9+-8];
	ld.global.f64 	%fd33, [%rd11];
	fma.rn.f64 	%fd34, %fd32, %fd33, %fd31;
	ld.global.f64 	%fd35, [%rd9+-16];
	ld.global.f64 	%fd36, [%rd11+8];
	fma.rn.f64 	%fd37, %fd35, %fd36, %fd34;
	ld.global.f64 	%fd38, [%rd9+-24];
	ld.global.f64 	%fd39, [%rd11+16];
	fma.rn.f64 	%fd40, %fd38, %fd39, %fd37;
	ld.global.f64 	%fd41, [%rd9+-32];
	ld.global.f64 	%fd42, [%rd11+24];
	fma.rn.f64 	%fd73, %fd41, %fd42, %fd40;
	add.s32 	%r69, %r69, 8;
	add.s32 	%r68, %r68, -8;
	add.s32 	%r67, %r67, 8;
	setp.eq.s32 	%p4, %r69, 0;
	mov.u32 	%r71, %r7;
	@%p4 bra 	$L__BB0_7;
	bra.uni 	$L__BB0_6;
$L__BB0_7:
	setp.eq.s32 	%p5, %r5, 0;
	@%p5 bra 	$L__BB0_15;
	add.s32 	%r53, %r5, -1;
	setp.lt.u32 	%p6, %r53, 3;
	@%p6 bra 	$L__BB0_10;
	not.b32 	%r54, %r71;
	add.s32 	%r55, %r17, %r54;
	add.s32 	%r56, %r18, %r71;
	mul.wide.s32 	%rd12, %r55, 8;
	add.s64 	%rd13, %rd2, %rd12;
	ld.global.f64 	%fd44, [%rd13];
	mul.wide.s32 	%rd14, %r56, 8;
	add.s64 	%rd15, %rd1, %rd14;
	ld.global.f64 	%fd45, [%rd15];
	fma.rn.f64 	%fd46, %fd44, %fd45, %fd73;
	ld.global.f64 	%fd47, [%rd13+-8];
	ld.global.f64 	%fd48, [%rd15+8];
	fma.rn.f64 	%fd49, %fd47, %fd48, %fd46;
	ld.global.f64 	%fd50, [%rd13+-16];
	ld.global.f64 	%fd51, [%rd15+16];
	fma.rn.f64 	%fd52, %fd50, %fd51, %fd49;
	ld.global.f64 	%fd53, [%rd13+-24];
	ld.global.f64 	%fd54, [%rd15+24];
	fma.rn.f64 	%fd73, %fd53, %fd54, %fd52;
	add.s32 	%r71, %r71, 4;
$L__BB0_10:
	setp.eq.s32 	%p7, %r6, 0;
	@%p7 bra 	$L__BB0_15;
	setp.eq.s32 	%p8, %r6, 1;
	@%p8 bra 	$L__BB0_13;
	not.b32 	%r57, %r71;
	add.s32 	%r58, %r17, %r57;
	add.s32 	%r59, %r18, %r71;
	mul.wide.s32 	%rd16, %r58, 8;
	add.s64 	%rd17, %rd2, %rd16;
	ld.global.f64 	%fd56, [%rd17];
	mul.wide.s32 	%rd18, %r59, 8;
	add.s64 	%rd19, %rd1, %rd18;
	ld.global.f64 	%fd57, [%rd19];
	fma.rn.f64 	%fd58, %fd56, %fd57, %fd73;
	ld.global.f64 	%fd59, [%rd17+-8];
	ld.global.f64 	%fd60, [%rd19+8];
	fma.rn.f64 	%fd73, %fd59, %fd60, %fd58;
	add.s32 	%r71, %r71, 2;
$L__BB0_13:
	setp.eq.s32 	%p9, %r8, 0;
	@%p9 bra 	$L__BB0_15;
	not.b32 	%r60, %r71;
	add.s32 	%r61, %r17, %r60;
	add.s32 	%r62, %r18, %r71;
	mul.wide.s32 	%rd20, %r61, 8;
	add.s64 	%rd21, %rd2, %rd20;
	ld.global.f64 	%fd61, [%rd21];
	mul.wide.s32 	%rd22, %r62, 8;
	add.s64 	%rd23, %rd1, %rd22;
	ld.global.f64 	%fd62, [%rd23];
	fma.rn.f64 	%fd73, %fd61, %fd62, %fd73;
$L__BB0_15:
	add.s32 	%r66, %r66, 1;
	setp.ne.s32 	%p10, %r66, %r36;
	@%p10 bra 	$L__BB0_4;
	add.s32 	%r65, %r65, 1;
	setp.ne.s32 	%p11, %r65, %r33;
	@%p11 bra 	$L__BB0_3;
$L__BB0_17:
	cvta.to.global.u64 	%rd24, %rd5;
	mad.lo.s32 	%r63, %r34, %r3, %r2;
	mad.lo.s32 	%r64, %r63, %r35, %r1;
	mul.wide.s32 	%rd25, %r64, 8;
	add.s64 	%rd26, %rd24, %rd25;
	st.global.f64 	[%rd26], %fd73;
	ret;

}
	// .globl	_Z17conv_tiled_kernelPdS_S_iiiiii
.visible .entry _Z17conv_tiled_kernelPdS_S_iiiiii(
	.param .u64 .ptr .align 1 _Z17conv_tiled_kernelPdS_S_iiiiii_param_0,
	.param .u64 .ptr .align 1 _Z17conv_tiled_kernelPdS_S_iiiiii_param_1,
	.param .u64 .ptr .align 1 _Z17conv_tiled_kernelPdS_S_iiiiii_param_2,
	.param .u32 _Z17conv_tiled_kernelPdS_S_iiiiii_param_3,
	.param .u32 _Z17conv_tiled_kernelPdS_S_iiiiii_param_4,
	.param .u32 _Z17conv_tiled_kernelPdS_S_iiiiii_param_5,
	.param .u32 _Z17conv_tiled_kernelPdS_S_iiiiii_param_6,
	.param .u32 _Z17conv_tiled_kernelPdS_S_iiiiii_param_7,
	.param .u32 _Z17conv_tiled_kernelPdS_S_iiiiii_param_8
)
{
	.reg .pred 	%p<22>;
	.reg .b32 	%r<104>;
	.reg .b64 	%rd<21>;
	.reg .b64 	%fd<124>;
	// demoted variable
	.shared .align 8 .b8 _ZZ17conv_tiled_kernelPdS_S_iiiiiiE4tile[7776];
	ld.param.u64 	%rd5, [_Z17conv_tiled_kernelPdS_S_iiiiii_param_0];
	ld.param.u64 	%rd7, [_Z17conv_tiled_kernelPdS_S_iiiiii_param_1];
	ld.param.u32 	%r42, [_Z17conv_tiled_kernelPdS_S_iiiiii_param_3];
	ld.param.u32 	%r43, [_Z17conv_tiled_kernelPdS_S_iiiiii_param_4];
	ld.param.u32 	%r44, [_Z17conv_tiled_kernelPdS_S_iiiiii_param_5];
	ld.param.u32 	%r45, [_Z17conv_tiled_kernelPdS_S_iiiiii_param_7];
	ld.param.u32 	%r46, [_Z17conv_tiled_kernelPdS_S_iiiiii_param_8];
	cvta.to.global.u64 	%rd1, %rd7;
	mov.u32 	%r1, %tid.x;
	mov.u32 	%r2, %tid.y;
	mov.u32 	%r3, %ctaid.z;
	setp.lt.s32 	%p1, %r42, 1;
	mov.f64 	%fd121, 0d0000000000000000;
	@%p1 bra 	$L__BB1_29;
	mov.u32 	%r48, %ctaid.y;
	shl.b32 	%r4, %r48, 4;
	mov.u32 	%r49, %ctaid.x;
	shl.b32 	%r50, %r49, 4;
	add.s32 	%r5, %r43, 2;
	add.s32 	%r6, %r44, 2;
	mul.lo.s32 	%r7, %r42, %r3;
	and.b32  	%r8, %r46, 15;
	and.b32  	%r9, %r46, 7;
	and.b32  	%r10, %r46, 2147483632;
	and.b32  	%r11, %r46, 3;
	add.s32 	%r12, %r1, %r50;
	cvta.to.global.u64 	%rd2, %rd5;
	mov.f64 	%fd121, 0d0000000000000000;
	mov.b32 	%r93, 0;
$L__BB1_2:
	setp.gt.u32 	%p2, %r2, 17;
	@%p2 bra 	$L__BB1_11;
	mov.u32 	%r94, %r2;
$L__BB1_4:
	setp.gt.u32 	%p3, %r1, 17;
	@%p3 bra 	$L__BB1_10;
	add.s32 	%r15, %r94, %r4;
	mad.lo.s32 	%r51, %r93, %r5, %r15;
	shl.b32 	%r52, %r1, 3;
	mov.u32 	%r53, _ZZ17conv_tiled_kernelPdS_S_iiiiiiE4tile;
	add.s32 	%r54, %r53, %r52;
	mad.lo.s32 	%r55, %r93, 2592, %r54;
	mad.lo.s32 	%r97, %r94, 144, %r55;
	mad.lo.s32 	%r96, %r51, %r6, %r12;
	mov.u32 	%r95, %r12;
	mov.u32 	%r98, %r1;
$L__BB1_6:
	setp.ge.s32 	%p4, %r15, %r5;
	mul.wide.s32 	%rd8, %r96, 8;
	add.s64 	%rd3, %rd2, %rd8;
	setp.ge.s32 	%p5, %r95, %r6;
	or.pred  	%p6, %p4, %p5;
	@%p6 bra 	$L__BB1_8;
	ld.global.f64 	%fd21, [%rd3];
	st.shared.f64 	[%r97], %fd21;
	bra.uni 	$L__BB1_9;
$L__BB1_8:
	mov.b64 	%rd9, 0;
	st.shared.u64 	[%r97], %rd9;
$L__BB1_9:
	add.s32 	%r22, %r98, 16;
	add.s32 	%r97, %r97, 128;
	add.s32 	%r96, %r96, 16;
	add.s32 	%r95, %r95, 16;
	setp.lt.u32 	%p7, %r98, 2;
	mov.u32 	%r98, %r22;
	@%p7 bra 	$L__BB1_6;
$L__BB1_10:
	add.s32 	%r26, %r94, 16;
	setp.lt.u32 	%p8, %r94, 2;
	mov.u32 	%r94, %r26;
	@%p8 bra 	$L__BB1_4;
$L__BB1_11:
	setp.lt.s32 	%p9, %r45, 1;
	bar.sync 	0;
	@%p9 bra 	$L__BB1_28;
	setp.lt.s32 	%p10, %r46, 1;
	@%p10 bra 	$L__BB1_28;
	mov.u32 	%r57, _ZZ17conv_tiled_kernelPdS_S_iiiiiiE4tile;
	mad.lo.s32 	%r27, %r93, 2592, %r57;
	add.s32 	%r58, %r93, %r7;
	mad.lo.s32 	%r28, %r58, %r45, %r45;
	mov.b32 	%r99, 0;
$L__BB1_14:
	setp.lt.u32 	%p11, %r46, 16;
	not.b32 	%r60, %r99;
	add.s32 	%r61, %r28, %r60;
	mad.lo.s32 	%r30, %r61, %r46, %r46;
	add.s32 	%r62, %r99, %r2;
	mad.lo.s32 	%r31, %r62, 144, %r27;
	mov.b32 	%r102, 0;
	@%p11 bra 	$L__BB1_17;
	mov.b32 	%r100, 0;
$L__BB1_16:
	.pragma "nounroll";
	not.b32 	%r64, %r100;
	add.s32 	%r65, %r30, %r64;
	mul.wide.s32 	%rd10, %r65, 8;
	add.s64 	%rd11, %rd1, %rd10;
	ld.global.f64 	%fd23, [%rd11];
	add.s32 	%r66, %r100, %r1;
	shl.b32 	%r67, %r66, 3;
	add.s32 	%r68, %r31, %r67;
	ld.shared.f64 	%fd24, [%r68];
	fma.rn.f64 	%fd25, %fd23, %fd24, %fd121;
	ld.global.f64 	%fd26, [%rd11+-8];
	ld.shared.f64 	%fd27, [%r68+8];
	fma.rn.f64 	%fd28, %fd26, %fd27, %fd25;
	ld.global.f64 	%fd29, [%rd11+-16];
	ld.shared.f64 	%fd30, [%r68+16];
	fma.rn.f64 	%fd31, %fd29, %fd30, %fd28;
	ld.global.f64 	%fd32, [%rd11+-24];
	ld.shared.f64 	%fd33, [%r68+24];
	fma.rn.f64 	%fd34, %fd32, %fd33, %fd31;
	ld.global.f64 	%fd35, [%rd11+-32];
	ld.shared.f64 	%fd36, [%r68+32];
	fma.rn.f64 	%fd37, %fd35, %fd36, %fd34;
	ld.global.f64 	%fd38, [%rd11+-40];
	ld.shared.f64 	%fd39, [%r68+40];
	fma.rn.f64 	%fd40, %fd38, %fd39, %fd37;
	ld.global.f64 	%fd41, [%rd11+-48];
	ld.shared.f64 	%fd42, [%r68+48];
	fma.rn.f64 	%fd43, %fd41, %fd42, %fd40;
	ld.global.f64 	%fd44, [%rd11+-56];
	ld.shared.f64 	%fd45, [%r68+56];
	fma.rn.f64 	%fd46, %fd44, %fd45, %fd43;
	ld.global.f64 	%fd47, [%rd11+-64];
	ld.shared.f64 	%fd48, [%r68+64];
	fma.rn.f64 	%fd49, %fd47, %fd48, %fd46;
	ld.global.f64 	%fd50, [%rd11+-72];
	ld.shared.f64 	%fd51, [%r68+72];
	fma.rn.f64 	%fd52, %fd50, %fd51, %fd49;
	ld.global.f64 	%fd53, [%rd11+-80];
	ld.shared.f64 	%fd54, [%r68+80];
	fma.rn.f64 	%fd55, %fd53, %fd54, %fd52;
	ld.global.f64 	%fd56, [%rd11+-88];
	ld.shared.f64 	%fd57, [%r68+88];
	fma.rn.f64 	%fd58, %fd56, %fd57, %fd55;
	ld.global.f64 	%fd59, [%rd11+-96];
	ld.shared.f64 	%fd60, [%r68+96];
	fma.rn.f64 	%fd61, %fd59, %fd60, %fd58;
	ld.global.f64 	%fd62, [%rd11+-104];
	ld.shared.f64 	%fd63, [%r68+104];
	fma.rn.f64 	%fd64, %fd62, %fd63, %fd61;
	ld.global.f64 	%fd65, [%rd11+-112];
	ld.shared.f64 	%fd66, [%r68+112];
	fma.rn.f64 	%fd67, %fd65, %fd66, %fd64;
	ld.global.f64 	%fd68, [%rd11+-120];
	ld.shared.f64 	%fd69, [%r68+120];
	fma.rn.f64 	%fd121, %fd68, %fd69, %fd67;
	add.s32 	%r100, %r100, 16;
	setp.ne.s32 	%p12, %r100, %r10;
	mov.u32 	%r102, %r10;
	@%p12 bra 	$L__BB1_16;
$L__BB1_17:
	setp.eq.s32 	%p13, %r8, 0;
	@%p13 bra 	$L__BB1_27;
	add.s32 	%r69, %r8, -1;
	setp.lt.u32 	%p14, %r69, 7;
	@%p14 bra 	$L__BB1_20;
	not.b32 	%r70, %r102;
	add.s32 	%r71, %r30, %r70;
	mul.wide.s32 	%rd12, %r71, 8;
	add.s64 	%rd13, %rd1, %rd12;
	ld.global.f64 	%fd71, [%rd13];
	add.s32 	%r72, %r102, %r1;
	shl.b32 	%r73, %r72, 3;
	add.s32 	%r74, %r31, %r73;
	ld.shared.f64 	%fd72, [%r74];
	fma.rn.f64 	%fd73, %fd71, %fd72, %fd121;
	ld.global.f64 	%fd74, [%rd13+-8];
	ld.shared.f64 	%fd75, [%r74+8];
	fma.rn.f64 	%fd76, %fd74, %fd75, %fd73;
	ld.global.f64 	%fd77, [%rd13+-16];
	ld.shared.f64 	%fd78, [%r74+16];
	fma.rn.f64 	%fd79, %fd77, %fd78, %fd76;
	ld.global.f64 	%fd80, [%rd13+-24];
	ld.shared.f64 	%fd81, [%r74+24];
	fma.rn.f64 	%fd82, %fd80, %fd81, %fd79;
	ld.global.f64 	%fd83, [%rd13+-32];
	ld.shared.f64 	%fd84, [%r74+32];
	fma.rn.f64 	%fd85, %fd83, %fd84, %fd82;
	ld.global.f64 	%fd86, [%rd13+-40];
	ld.shared.f64 	%fd87, [%r74+40];
	fma.rn.f64 	%fd88, %fd86, %fd87, %fd85;
	ld.global.f64 	%fd89, [%rd13+-48];
	ld.shared.f64 	%fd90, [%r74+48];
	fma.rn.f64 	%fd91, %fd89, %fd90, %fd88;
	ld.global.f64 	%fd92, [%rd13+-56];
	ld.shared.f64 	%fd93, [%r74+56];
	fma.rn.f64 	%fd121, %fd92, %fd93, %fd91;
	add.s32 	%r102, %r102, 8;
$L__BB1_20:
	setp.eq.s32 	%p15, %r9, 0;
	@%p15 bra 	$L__BB1_27;
	add.s32 	%r75, %r9, -1;
	setp.lt.u32 	%p16, %r75, 3;
	@%p16 bra 	$L__BB1_23;
	not.b32 	%r76, %r102;
	add.s32 	%r77, %r30, %r76;
	mul.wide.s32 	%rd14, %r77, 8;
	add.s64 	%rd15, %rd1, %rd14;
	ld.global.f64 	%fd95, [%rd15];
	add.s32 	%r78, %r102, %r1;
	shl.b32 	%r79, %r78, 3;
	add.s32 	%r80, %r31, %r79;
	ld.shared.f64 	%fd96, [%r80];
	fma.rn.f64 	%fd97, %fd95, %fd96, %fd121;
	ld.global.f64 	%fd98, [%rd15+-8];
	ld.shared.f64 	%fd99, [%r80+8];
	fma.rn.f64 	%fd100, %fd98, %fd99, %fd97;
	ld.global.f64 	%fd101, [%rd15+-16];
	ld.shared.f64 	%fd102, [%r80+16];
	fma.rn.f64 	%fd103, %fd101, %fd102, %fd100;
	ld.global.f64 	%fd104, [%rd15+-24];
	ld.shared.f64 	%fd105, [%r80+24];
	fma.rn.f64 	%fd121, %fd104, %fd105, %fd103;
	add.s32 	%r102, %r102, 4;
$L__BB1_23:
	setp.eq.s32 	%p17, %r11, 0;
	@%p17 bra 	$L__BB1_27;
	setp.eq.s32 	%p18, %r11, 1;
	not.b32 	%r81, %r102;
	add.s32 	%r82, %r30, %r81;
	mul.wide.s32 	%rd16, %r82, 8;
	add.s64 	%rd4, %rd1, %rd16;
	ld.global.f64 	%fd106, [%rd4];
	add.s32 	%r83, %r102, %r1;
	shl.b32 	%r84, %r83, 3;
	add.s32 	%r39, %r31, %r84;
	ld.shared.f64 	%fd107, [%r39];
	fma.rn.f64 	%fd121, %fd106, %fd107, %fd121;
	@%p18 bra 	$L__BB1_27;
	setp.eq.s32 	%p19, %r11, 2;
	ld.global.f64 	%fd108, [%rd4+-8];
	ld.shared.f64 	%fd109, [%r39+8];
	fma.rn.f64 	%fd121, %fd108, %fd109, %fd121;
	@%p19 bra 	$L__BB1_27;
	ld.global.f64 	%fd110, [%rd4+-16];
	ld.shared.f64 	%fd111, [%r39+16];
	fma.rn.f64 	%fd121, %fd110, %fd111, %fd121;
$L__BB1_27:
	add.s32 	%r99, %r99, 1;
	setp.ne.s32 	%p20, %r99, %r45;
	@%p20 bra 	$L__BB1_14;
$L__BB1_28:
	bar.sync 	0;
	add.s32 	%r93, %r93, 1;
	setp.ne.s32 	%p21, %r93, %r42;
	@%p21 bra 	$L__BB1_2;
$L__BB1_29:
	ld.param.u64 	%rd20, [_Z17conv_tiled_kernelPdS_S_iiiiii_param_2];
	cvta.to.global.u64 	%rd17, %rd20;
	mov.u32 	%r85, %ctaid.y;
	shl.b32 	%r86, %r85, 4;
	add.s32 	%r87, %r86, %r2;
	mov.u32 	%r88, %ctaid.x;
	shl.b32 	%r89, %r88, 4;
	add.s32 	%r90, %r89, %r1;
	mad.lo.s32 	%r91, %r43, %r3, %r87;
	mad.lo.s32 	%r92, %r91, %r44, %r90;
	mul.wide.s32 	%rd18, %r92, 8;
	add.s64 	%rd19, %rd17, %rd18;
	st.global.f64 	[%rd19], %fd121;
	ret;

}


// ===== COMPILED SASS (sm_100) =====

	.target	sm_100

	.elftype	@"ET_EXEC"


//--------------------- .note.nv.tkinfo           --------------------------
	.section	.note.nv.tkinfo,"",@"SHT_NOTE"
	.sectionflags	@"SHF_NOTE_NV_TKINFO"
	.tkinfo
        /*0018*/ 	.word	0x00000002
        /*0030*/ 	.string	""
        /*0030*/ 	.string	"ptxas"
        /*0030*/ 	.string	"Cuda compilation tools, release 13.0, V13.0.88"
        /*0030*/ 	.string	"Build cuda_13.0.r13.0/compiler.36424714_0"
        /*0030*/ 	.string	"-arch sm_100 -m 64 "



//--------------------- .note.nv.cuinfo           --------------------------
	.section	.note.nv.cuinfo,"",@"SHT_NOTE"
	.sectionflags	@"SHF_NOTE_NV_CUINFO"
        /*0018*/ 	.short	0x0002
        /*001a*/ 	.short	0x0064
        /*001c*/ 	.short	0x0082
	.zero		2


//--------------------- .nv.info                  --------------------------
	.section	.nv.info,"",@"SHT_CUDA_INFO"
	.align	4


	//----- nvinfo : EIATTR_REGCOUNT
	.align		4
        /*0000*/ 	.byte	0x04, 0x2f
        /*0002*/ 	.short	(.L_1 - .L_0)
	.align		4
.L_0:
        /*0004*/ 	.word	index@(_Z17conv_naive_kernelPdS_S_iiiiii)
        /*0008*/ 	.word	0x00000020


	//----- nvinfo : EIATTR_FRAME_SIZE
	.align		4
.L_1:
        /*000c*/ 	.byte	0x04, 0x11
        /*000e*/ 	.short	(.L_3 - .L_2)
	.align		4
.L_2:
        /*0010*/ 	.word	index@(_Z17conv_naive_kernelPdS_S_iiiiii)
        /*0014*/ 	.word	0x00000000


	//----- nvinfo : EIATTR_REGCOUNT
	.align		4
.L_3:
        /*0018*/ 	.byte	0x04, 0x2f
        /*001a*/ 	.short	(.L_5 - .L_4)
	.align		4
.L_4:
        /*001c*/ 	.word	index@(_Z17conv_tiled_kernelPdS_S_iiiiii)
        /*0020*/ 	.word	0x00000020


	//----- nvinfo : EIATTR_FRAME_SIZE
	.align		4
.L_5:
        /*0024*/ 	.byte	0x04, 0x11
        /*0026*/ 	.short	(.L_7 - .L_6)
	.align		4
.L_6:
        /*0028*/ 	.word	index@(_Z17conv_tiled_kernelPdS_S_iiiiii)
        /*002c*/ 	.word	0x00000000


	//----- nvinfo : EIATTR_MIN_STACK_SIZE
	.align		4
.L_7:
        /*0030*/ 	.byte	0x04, 0x12
        /*0032*/ 	.short	(.L_9 - .L_8)
	.align		4
.L_8:
        /*0034*/ 	.word	index@(_Z17conv_tiled_kernelPdS_S_iiiiii)
        /*0038*/ 	.word	0x00000000


	//----- nvinfo : EIATTR_MIN_STACK_SIZE
	.align		4
.L_9:
        /*003c*/ 	.byte	0x04, 0x12
        /*003e*/ 	.short	(.L_11 - .L_10)
	.align		4
.L_10:
        /*0040*/ 	.word	index@(_Z17conv_naive_kernelPdS_S_iiiiii)
        /*0044*/ 	.word	0x00000000
.L_11:


//--------------------- .nv.compat                --------------------------
	.section	.nv.compat,"",@"SHT_CUDA_COMPAT_INFO"
	.align	4
        /*0000*/ 	.byte	0x02, 0x09, 0x00, 0x00, 0x02, 0x02, 0x01, 0x00, 0x02, 0x05, 0x05, 0x00, 0x03, 0x07, 0x01, 0x01
        /*0010*/ 	.byte	0x02, 0x03, 0x00, 0x00, 0x02, 0x06, 0x01, 0x00, 0x04, 0x0b, 0x08, 0x00, 0x01, 0x00, 0x00, 0x00
        /*0020*/ 	.byte	0x00, 0x00, 0x00, 0x00


//--------------------- .nv.info._Z17conv_tiled_kernelPdS_S_iiiiii --------------------------
	.section	.nv.info._Z17conv_tiled_kernelPdS_S_iiiiii,"",@"SHT_CUDA_INFO"
	.sectionflags	@""
	.align	4


	//----- nvinfo : EIATTR_CUDA_API_VERSION
	.align		4
        /*0000*/ 	.byte	0x04, 0x37
        /*0002*/ 	.short	(.L_13 - .L_12)
.L_12:
        /*0004*/ 	.word	0x00000082


	//----- nvinfo : EIATTR_KPARAM_INFO
	.align		4
.L_13:
        /*0008*/ 	.byte	0x04, 0x17
        /*000a*/ 	.short	(.L_15 - .L_14)
.L_14:
        /*000c*/ 	.word	0x00000000
        /*0010*/ 	.short	0x0008
        /*0012*/ 	.short	0x002c
        /*0014*/ 	.byte	0x00, 0xf0, 0x11, 0x00


	//----- nvinfo : EIATTR_KPARAM_INFO
	.align		4
.L_15:
        /*0018*/ 	.byte	0x04, 0x17
        /*001a*/ 	.short	(.L_17 - .L_16)
.L_16:
        /*001c*/ 	.word	0x00000000
        /*0020*/ 	.short	0x0007
        /*0022*/ 	.short	0x0028
        /*0024*/ 	.byte	0x00, 0xf0, 0x11, 0x00


	//----- nvinfo : EIATTR_KPARAM_INFO
	.align		4
.L_17:
        /*0028*/ 	.byte	0x04, 0x17
        /*002a*/ 	.short	(.L_19 - .L_18)
.L_18:
        /*002c*/ 	.word	0x00000000
        /*0030*/ 	.short	0x0006
        /*0032*/ 	.short	0x0024
        /*0034*/ 	.byte	0x00, 0xf0, 0x11, 0x00


	//----- nvinfo : EIATTR_KPARAM_INFO
	.align		4
.L_19:
        /*0038*/ 	.byte	0x04, 0x17
        /*003a*/ 	.short	(.L_21 - .L_20)
.L_20:
        /*003c*/ 	.word	0x00000000
        /*0040*/ 	.short	0x0005
        /*0042*/ 	.short	0x0020
        /*0044*/ 	.byte	0x00, 0xf0, 0x11, 0x00


	//----- nvinfo : EIATTR_KPARAM_INFO
	.align		4
.L_21:
        /*0048*/ 	.byte	0x04, 0x17
        /*004a*/ 	.short	(.L_23 - .L_22)
.L_22:
        /*004c*/ 	.word	0x00000000
        /*0050*/ 	.short	0x0004
        /*0052*/ 	.short	0x001c
        /*0054*/ 	.byte	0x00, 0xf0, 0x11, 0x00


	//----- nvinfo : EIATTR_KPARAM_INFO
	.align		4
.L_23:
        /*0058*/ 	.byte	0x04, 0x17
        /*005a*/ 	.short	(.L_25 - .L_24)
.L_24:
        /*005c*/ 	.word	0x00000000
        /*0060*/ 	.short	0x0003
        /*0062*/ 	.short	0x0018
        /*0064*/ 	.byte	0x00, 0xf0, 0x11, 0x00


	//----- nvinfo : EIATTR_KPARAM_INFO
	.align		4
.L_25:
        /*0068*/ 	.byte	0x04, 0x17
        /*006a*/ 	.short	(.L_27 - .L_26)
.L_26:
        /*006c*/ 	.word	0x00000000
        /*0070*/ 	.short	0x0002
        /*0072*/ 	.short	0x0010
        /*0074*/ 	.byte	0x00, 0xf5, 0x21, 0x00


	//----- nvinfo : EIATTR_KPARAM_INFO
	.align		4
.L_27:
        /*0078*/ 	.byte	0x04, 0x17
        /*007a*/ 	.short	(.L_29 - .L_28)
.L_28:
        /*007c*/ 	.word	0x00000000
        /*0080*/ 	.short	0x0001
        /*0082*/ 	.short	0x0008
        /*0084*/ 	.byte	0x00, 0xf5, 0x21, 0x00


	//----- nvinfo : EIATTR_KPARAM_INFO
	.align		4
.L_29:
        /*0088*/ 	.byte	0x04, 0x17
        /*008a*/ 	.short	(.L_31 - .L_30)
.L_30:
        /*008c*/ 	.word	0x00000000
        /*0090*/ 	.short	0x0000
        /*0092*/ 	.short	0x0000
        /*0094*/ 	.byte	0x00, 0xf5, 0x21, 0x00


	//----- nvinfo : EIATTR_SPARSE_MMA_MASK
	.align		4
.L_31:
        /*0098*/ 	.byte	0x03, 0x50
        /*009a*/ 	.short	0x0000


	//----- nvinfo : EIATTR_MAXREG_COUNT
	.align		4
        /*009c*/ 	.byte	0x03, 0x1b
        /*009e*/ 	.short	0x00ff


	//----- nvinfo : EIATTR_NUM_BARRIERS
	.align		4
        /*00a0*/ 	.byte	0x02, 0x4c
        /*00a2*/ 	.byte	0x01
	.zero		1


	//----- nvinfo : EIATTR_MERCURY_ISA_VERSION
	.align		4
        /*00a4*/ 	.byte	0x03, 0x5f
        /*00a6*/ 	.short	0x0101


	//----- nvinfo : EIATTR_VRC_CTA_INIT_COUNT
	.align		4
        /*00a8*/ 	.byte	0x02, 0x4a
	.zero		1
	.zero		1


	//----- nvinfo : EIATTR_EXIT_INSTR_OFFSETS
	.align		4
        /*00ac*/ 	.byte	0x04, 0x1c
        /*00ae*/ 	.short	(.L_33 - .L_32)


	//   ....[0]....
.L_32:
        /*00b0*/ 	.word	0x00000f10


	//----- nvinfo : EIATTR_CRS_STACK_SIZE
	.align		4
.L_33:
        /*00b4*/ 	.byte	0x04, 0x1e
        /*00b6*/ 	.short	(.L_35 - .L_34)
.L_34:
        /*00b8*/ 	.word	0x00000000


	//----- nvinfo : EIATTR_CBANK_PARAM_SIZE
	.align		4
.L_35:
        /*00bc*/ 	.byte	0x03, 0x19
        /*00be*/ 	.short	0x0030


	//----- nvinfo : EIATTR_PARAM_CBANK
	.align		4
        /*00c0*/ 	.byte	0x04, 0x0a
        /*00c2*/ 	.short	(.L_37 - .L_36)
	.align		4
.L_36:
        /*00c4*/ 	.word	index@(.nv.constant0._Z17conv_tiled_kernelPdS_S_iiiiii)
        /*00c8*/ 	.short	0x0380
        /*00ca*/ 	.short	0x0030


	//----- nvinfo : EIATTR_SW_WAR
	.align		4
.L_37:
        /*00cc*/ 	.byte	0x04, 0x36
        /*00ce*/ 	.short	(.L_39 - .L_38)
.L_38:
        /*00d0*/ 	.word	0x00000008
.L_39:


//--------------------- .nv.info._Z17conv_naive_kernelPdS_S_iiiiii --------------------------
	.section	.nv.info._Z17conv_naive_kernelPdS_S_iiiiii,"",@"SHT_CUDA_INFO"
	.sectionflags	@""
	.align	4


	//----- nvinfo : EIATTR_CUDA_API_VERSION
	.align		4
        /*0000*/ 	.byte	0x04, 0x37
        /*0002*/ 	.short	(.L_41 - .L_40)
.L_40:
        /*0004*/ 	.word	0x00000082


	//----- nvinfo : EIATTR_KPARAM_INFO
	.align		4
.L_41:
        /*0008*/ 	.byte	0x04, 0x17
        /*000a*/ 	.short	(.L_43 - .L_42)
.L_42:
        /*000c*/ 	.word	0x00000000
        /*0010*/ 	.short	0x0008
        /*0012*/ 	.short	0x002c
        /*0014*/ 	.byte	0x00, 0xf0, 0x11, 0x00


	//----- nvinfo : EIATTR_KPARAM_INFO
	.align		4
.L_43:
        /*0018*/ 	.byte	0x04, 0x17
        /*001a*/ 	.short	(.L_45 - .L_44)
.L_44:
        /*001c*/ 	.word	0x00000000
        /*0020*/ 	.short	0x0007
        /*0022*/ 	.short	0x0028
        /*0024*/ 	.byte	0x00, 0xf0, 0x11, 0x00


	//----- nvinfo : EIATTR_KPARAM_INFO
	.align		4
.L_45:
        /*0028*/ 	.byte	0x04, 0x17
        /*002a*/ 	.short	(.L_47 - .L_46)
.L_46:
        /*002c*/ 	.word	0x00000000
        /*0030*/ 	.short	0x0006
        /*0032*/ 	.short	0x0024
        /*0034*/ 	.byte	0x00, 0xf0, 0x11, 0x00


	//----- nvinfo : EIATTR_KPARAM_INFO
	.align		4
.L_47:
        /*0038*/ 	.byte	0x04, 0x17
        /*003a*/ 	.short	(.L_49 - .L_48)
.L_48:
        /*003c*/ 	.word	0x00000000
        /*0040*/ 	.short	0x0005
        /*0042*/ 	.short	0x0020
        /*0044*/ 	.byte	0x00, 0xf0, 0x11, 0x00


	//----- nvinfo : EIATTR_KPARAM_INFO
	.align		4
.L_49:
        /*0048*/ 	.byte	0x04, 0x17
        /*004a*/ 	.short	(.L_51 - .L_50)
.L_50:
        /*004c*/ 	.word	0x00000000
        /*0050*/ 	.short	0x0004
        /*0052*/ 	.short	0x001c
        /*0054*/ 	.byte	0x00, 0xf0, 0x11, 0x00


	//----- nvinfo : EIATTR_KPARAM_INFO
	.align		4
.L_51:
        /*0058*/ 	.byte	0x04, 0x17
        /*005a*/ 	.short	(.L_53 - .L_52)
.L_52:
        /*005c*/ 	.word	0x00000000
        /*0060*/ 	.short	0x0003
        /*0062*/ 	.short	0x0018
        /*0064*/ 	.byte	0x00, 0xf0, 0x11, 0x00


	//----- nvinfo : EIATTR_KPARAM_INFO
	.align		4
.L_53:
        /*0068*/ 	.byte	0x04, 0x17
        /*006a*/ 	.short	(.L_55 - .L_54)
.L_54:
        /*006c*/ 	.word	0x00000000
        /*0070*/ 	.short	0x0002
        /*0072*/ 	.short	0x0010
        /*0074*/ 	.byte	0x00, 0xf5, 0x21, 0x00


	//----- nvinfo : EIATTR_KPARAM_INFO
	.align		4
.L_55:
        /*0078*/ 	.byte	0x04, 0x17
        /*007a*/ 	.short	(.L_57 - .L_56)
.L_56:
        /*007c*/ 	.word	0x00000000
        /*0080*/ 	.short	0x0001
        /*0082*/ 	.short	0x0008
        /*0084*/ 	.byte	0x00, 0xf5, 0x21, 0x00


	//----- nvinfo : EIATTR_KPARAM_INFO
	.align		4
.L_57:
        /*0088*/ 	.byte	0x04, 0x17
        /*008a*/ 	.short	(.L_59 - .L_58)
.L_58:
        /*008c*/ 	.word	0x00000000
        /*0090*/ 	.short	0x0000
        /*0092*/ 	.short	0x0000
        /*0094*/ 	.byte	0x00, 0xf5, 0x21, 0x00


	//----- nvinfo : EIATTR_SPARSE_MMA_MASK
	.align		4
.L_59:
        /*0098*/ 	.byte	0x03, 0x50
        /*009a*/ 	.short	0x0000


	//----- nvinfo : EIATTR_MAXREG_COUNT
	.align		4
        /*009c*/ 	.byte	0x03, 0x1b
        /*009e*/ 	.short	0x00ff


	//----- nvinfo : EIATTR_MERCURY_ISA_VERSION
	.align		4
        /*00a0*/ 	.byte	0x03, 0x5f
        /*00a2*/ 	.short	0x0101


	//----- nvinfo : EIATTR_VRC_CTA_INIT_COUNT
	.align		4
        /*00a4*/ 	.byte	0x02, 0x4a
	.zero		1
	.zero		1


	//----- nvinfo : EIATTR_EXIT_INSTR_OFFSETS
	.align		4
        /*00a8*/ 	.byte	0x04, 0x1c
        /*00aa*/ 	.short	(.L_61 - .L_60)


	//   ....[0]....
.L_60:
        /*00ac*/ 	.word	0x000009e0


	//----- nvinfo : EIATTR_CBANK_PARAM_SIZE
	.align		4
.L_61:
        /*00b0*/ 	.byte	0x03, 0x19
        /*00b2*/ 	.short	0x0030


	//----- nvinfo : EIATTR_PARAM_CBANK
	.align		4
        /*00b4*/ 	.byte	0x04, 0x0a
        /*00b6*/ 	.short	(.L_63 - .L_62)
	.align		4
.L_62:
        /*00b8*/ 	.word	index@(.nv.constant0._Z17conv_naive_kernelPdS_S_iiiiii)
        /*00bc*/ 	.short	0x0380
        /*00be*/ 	.short	0x0030


	//----- nvinfo : EIATTR_SW_WAR
	.align		4
.L_63:
        /*00c0*/ 	.byte	0x04, 0x36
        /*00c2*/ 	.short	(.L_65 - .L_64)
.L_64:
        /*00c4*/ 	.word	0x00000008
.L_65:


//--------------------- .nv.callgraph             --------------------------
	.section	.nv.callgraph,"",@"SHT_CUDA_CALLGRAPH"
	.align	4
	.sectionentsize	8
	.align		4
        /*0000*/ 	.word	0x00000000
	.align		4
        /*0004*/ 	.word	0xffffffff
	.align		4
        /*0008*/ 	.word	0x00000000
	.align		4
        /*000c*/ 	.word	0xfffffffe
	.align		4
        /*0010*/ 	.word	0x00000000
	.align		4
        /*0014*/ 	.word	0xfffffffd
	.align		4
        /*0018*/ 	.word	0x00000000
	.align		4
        /*001c*/ 	.word	0xfffffffc


//--------------------- .text._Z17conv_tiled_kernelPdS_S_iiiiii --------------------------
	.section	.text._Z17conv_tiled_kernelPdS_S_iiiiii,"ax",@progbits
	.align	128
        .global         _Z17conv_tiled_kernelPdS_S_iiiiii
        .type           _Z17conv_tiled_kernelPdS_S_iiiiii,@function
        .size           _Z17conv_tiled_kernelPdS_S_iiiiii,(.L_x_24 - _Z17conv_tiled_kernelPdS_S_iiiiii)
        .other          _Z17conv_tiled_kernelPdS_S_iiiiii,@"STO_CUDA_ENTRY STV_DEFAULT"
_Z17conv_tiled_kernelPdS_S_iiiiii:
.text._Z17conv_tiled_kernelPdS_S_iiiiii:
[----:B------:R-:W-:Y:S01]  /*0000*/  LDC R1, c[0x0][0x37c] ;  /* 0x0000df00ff017b82 */ /* 0x000fe20000000800 */
[----:B------:R-:W0:Y:S01]  /*0010*/  LDCU UR4, c[0x0][0x398] ;  /* 0x00007300ff0477ac */ /* 0x000e220008000800 */
[----:B------:R-:W1:Y:S06]  /*0020*/  S2R R0, SR_TID.X ;  /* 0x0000000000007919 */ /* 0x000e6c0000002100 */
[----:B------:R-:W2:Y:S01]  /*0030*/  S2UR UR9, SR_CTAID.Z ;  /* 0x00000000000979c3 */ /* 0x000ea20000002700 */
[----:B------:R-:W-:Y:S01]  /*0040*/  CS2R R8, SRZ ;  /* 0x0000000000087805 */ /* 0x000fe2000001ff00 */
[----:B------:R-:W3:Y:S01]  /*0050*/  LDCU.64 UR10, c[0x0][0x358] ;  /* 0x00006b00ff0a77ac */ /* 0x000ee20008000a00 */
[----:B------:R-:W4:Y:S01]  /*0060*/  S2R R2, SR_TID.Y ;  /* 0x0000000000027919 */ /* 0x000f220000002200 */
[----:B0-----:R-:W-:-:S09]  /*0070*/  UISETP.GE.AND UP0, UPT, UR4, 0x1, UPT ;  /* 0x000000010400788c */ /* 0x001fd2000bf06270 */
[----:B---3--:R-:W-:Y:S05]  /*0080*/  BRA.U !UP0, `(.L_x_0) ;  /* 0x0000000d08747547 */ /* 0x008fea000b800000 */
[----:B------:R-:W1:Y:S01]  /*0090*/  S2R R3, SR_CTAID.X ;  /* 0x0000000000037919 */ /* 0x000e620000002500 */
[----:B------:R-:W0:Y:S01]  /*00a0*/  LDC R24, c[0x0][0x3ac] ;  /* 0x0000eb00ff187b82 */ /* 0x000e220000000800 */
[----:B------:R-:W3:Y:S01]  /*00b0*/  LDCU UR6, c[0x0][0x39c] ;  /* 0x00007380ff0677ac */ /* 0x000ee20008000800 */
[----:B------:R-:W-:Y:S01]  /*00c0*/  IMAD.MOV.U32 R5, RZ, RZ, RZ ;  /* 0x000000ffff057224 */ /* 0x000fe200078e00ff */
[----:B------:R-:W0:Y:S01]  /*00d0*/  S2R R4, SR_CTAID.Y ;  /* 0x0000000000047919 */ /* 0x000e220000002600 */
[----:B------:R-:W-:Y:S01]  /*00e0*/  CS2R R8, SRZ ;  /* 0x0000000000087805 */ /* 0x000fe2000001ff00 */
[----:B------:R-:W5:Y:S01]  /*00f0*/  LDCU UR7, c[0x0][0x3a0] ;  /* 0x00007400ff0777ac */ /* 0x000f620008000800 */
[----:B---3--:R-:W-:Y:S02]  /*0100*/  UIADD3 UR6, UPT, UPT, UR6, 0x2, URZ ;  /* 0x0000000206067890 */ /* 0x008fe4000fffe0ff */
[----:B-----5:R-:W-:Y:S01]  /*0110*/  UIADD3 UR7, UPT, UPT, UR7, 0x2, URZ ;  /* 0x0000000207077890 */ /* 0x020fe2000fffe0ff */
[----:B0-----:R-:W-:-:S02]  /*0120*/  LOP3.LUT R7, R24, 0xf, RZ, 0xc0, !PT ;  /* 0x0000000f18077812 */ /* 0x001fc400078ec0ff */
[C---:B------:R-:W-:Y:S02]  /*0130*/  LOP3.LUT R22, R24.reuse, 0x7, RZ, 0xc0, !PT ;  /* 0x0000000718167812 */ /* 0x040fe400078ec0ff */
[C---:B------:R-:W-:Y:S02]  /*0140*/  LOP3.LUT R23, R24.reuse, 0x7ffffff0, RZ, 0xc0, !PT ;  /* 0x7ffffff018177812 */ /* 0x040fe400078ec0ff */
[----:B------:R-:W-:Y:S01]  /*0150*/  LOP3.LUT R24, R24, 0x3, RZ, 0xc0, !PT ;  /* 0x0000000318187812 */ /* 0x000fe200078ec0ff */
[----:B-1----:R-:W-:-:S07]  /*0160*/  IMAD R6, R3, 0x10, R0 ;  /* 0x0000001003067824 */ /* 0x002fce00078e0200 */
.L_x_14:
[----:B----4-:R-:W-:Y:S01]  /*0170*/  ISETP.GT.U32.AND P0, PT, R2, 0x11, PT ;  /* 0x000000110200780c */ /* 0x010fe20003f04070 */
[----:B------:R-:W-:-:S12]  /*0180*/  BSSY.RECONVERGENT B0, `(.L_x_1) ;  /* 0x0000023000007945 */ /* 0x000fd80003800200 */
[----:B------:R-:W-:Y:S05]  /*0190*/  @P0 BRA `(.L_x_2) ;  /* 0x0000000000840947 */ /* 0x000fea0003800000 */
[----:B------:R-:W-:-:S07]  /*01a0*/  IMAD.MOV.U32 R3, RZ, RZ, R2 ;  /* 0x000000ffff037224 */ /* 0x000fce00078e0002 */
.L_x_6:
[----:B------:R-:W-:Y:S01]  /*01b0*/  ISETP.GT.U32.AND P0, PT, R0, 0x11, PT ;  /* 0x000000110000780c */ /* 0x000fe20003f04070 */
[----:B------:R-:W-:Y:S01]  /*01c0*/  BSSY.RECONVERGENT B1, `(.L_x_3) ;  /* 0x000001c000017945 */ /* 0x000fe20003800200 */
[C---:B------:R-:W-:Y:S02]  /*01d0*/  ISETP.GE.U32.AND P1, PT, R3.reuse, 0x2, PT ;  /* 0x000000020300780c */ /* 0x040fe40003f26070 */
[----:B------:R-:W-:-:S09]  /*01e0*/  IADD3 R17, PT, PT, R3, 0x10, RZ ;  /* 0x0000001003117810 */ /* 0x000fd20007ffe0ff */
[----:B------:R-:W-:Y:S05]  /*01f0*/  @P0 BRA `(.L_x_4) ;  /* 0x0000000000600947 */ /* 0x000fea0003800000 */
[----:B------:R-:W0:Y:S01]  /*0200*/  S2UR UR5, SR_CgaCtaId ;  /* 0x00000000000579c3 */ /* 0x000e220000008800 */
[----:B------:R-:W-:Y:S01]  /*0210*/  UMOV UR4, 0x400 ;  /* 0x0000040000047882 */ /* 0x000fe20000000000 */
[----:B------:R-:W-:Y:S01]  /*0220*/  IMAD R18, R4, 0x10, R3 ;  /* 0x0000001004127824 */ /* 0x000fe200078e0203 */
[----:B------:R-:W-:Y:S01]  /*0230*/  MOV R16, R0 ;  /* 0x0000000000107202 */ /* 0x000fe20000000f00 */
[----:B------:R-:W-:Y:S02]  /*0240*/  IMAD.MOV.U32 R14, RZ, RZ, R6 ;  /* 0x000000ffff0e7224 */ /* 0x000fe400078e0006 */
[----:B------:R-:W-:Y:S02]  /*0250*/  IMAD R13, R5, UR6, R18 ;  /* 0x00000006050d7c24 */ /* 0x000fe4000f8e0212 */
[----:B------:R-:W1:Y:S02]  /*0260*/  LDC.64 R10, c[0x0][0x380] ;  /* 0x0000e000ff0a7b82 */ /* 0x000e640000000a00 */
[----:B------:R-:W-:Y:S01]  /*0270*/  IMAD R15, R13, UR7, R6 ;  /* 0x000000070d0f7c24 */ /* 0x000fe2000f8e0206 */
[----:B0-----:R-:W-:-:S06]  /*0280*/  ULEA UR4, UR5, UR4, 0x18 ;  /* 0x0000000405047291 */ /* 0x001fcc000f8ec0ff */
[----:B------:R-:W-:-:S05]  /*0290*/  LEA R12, R0, UR4, 0x3 ;  /* 0x00000004000c7c11 */ /* 0x000fca000f8e18ff */
[----:B------:R-:W-:-:S04]  /*02a0*/  IMAD R12, R5, 0xa20, R12 ;  /* 0x00000a20050c7824 */ /* 0x000fc800078e020c */
[----:B------:R-:W-:-:S07]  /*02b0*/  IMAD R3, R3, 0x90, R12 ;  /* 0x0000009003037824 */ /* 0x000fce00078e020c */
.L_x_5:
[----:B------:R-:W-:Y:S01]  /*02c0*/  ISETP.GE.AND P0, PT, R14, UR7, PT ;  /* 0x000000070e007c0c */ /* 0x000fe2000bf06270 */
[----:B-1----:R-:W-:-:S03]  /*02d0*/  IMAD.WIDE R12, R15, 0x8, R10 ;  /* 0x000000080f0c7825 */ /* 0x002fc600078e020a */
[----:B------:R-:W-:-:S13]  /*02e0*/  ISETP.GE.OR P0, PT, R18, UR6, P0 ;  /* 0x0000000612007c0c */ /* 0x000fda0008706670 */
[----:B------:R-:W3:Y:S01]  /*02f0*/  @!P0 LDG.E.64 R12, desc[UR10][R12.64] ;  /* 0x0000000a0c0c8981 */ /* 0x000ee2000c1e1b00 */
[----:B------:R-:W-:Y:S02]  /*0300*/  VIADD R14, R14, 0x10 ;  /* 0x000000100e0e7836 */ /* 0x000fe40000000000 */
[----:B------:R-:W-:Y:S01]  /*0310*/  VIADD R15, R15, 0x10 ;  /* 0x000000100f0f7836 */ /* 0x000fe20000000000 */
[----:B---3--:R-:W-:Y:S04]  /*0320*/  @!P0 STS.64 [R3], R12 ;  /* 0x0000000c03008388 */ /* 0x008fe80000000a00 */
[----:B------:R0:W-:Y:S01]  /*0330*/  @P0 STS.64 [R3], RZ ;  /* 0x000000ff03000388 */ /* 0x0001e20000000a00 */
[C---:B------:R-:W-:Y:S02]  /*0340*/  ISETP.GE.U32.AND P0, PT, R16.reuse, 0x2, PT ;  /* 0x000000021000780c */ /* 0x040fe40003f06070 */
[----:B------:R-:W-:Y:S01]  /*0350*/  IADD3 R16, PT, PT, R16, 0x10, RZ ;  /* 0x0000001010107810 */ /* 0x000fe20007ffe0ff */
[----:B0-----:R-:W-:-:S10]  /*0360*/  VIADD R3, R3, 0x80 ;  /* 0x0000008003037836 */ /* 0x001fd40000000000 */
[----:B------:R-:W-:Y:S05]  /*0370*/  @!P0 BRA `(.L_x_5) ;  /* 0xfffffffc00d08947 */ /* 0x000fea000383ffff */
.L_x_4:
[----:B--2---:R-:W-:Y:S05]  /*0380*/  BSYNC.RECONVERGENT B1 ;  /* 0x0000000000017941 */ /* 0x004fea0003800200 */
.L_x_3:
[----:B------:R-:W-:Y:S01]  /*0390*/  IMAD.MOV.U32 R3, RZ, RZ, R17 ;  /* 0x000000ffff037224 */ /* 0x000fe200078e0011 */
[----:B------:R-:W-:Y:S06]  /*03a0*/  @!P1 BRA `(.L_x_6) ;  /* 0xfffffffc00809947 */ /* 0x000fec000383ffff */
.L_x_2:
[----:B--2---:R-:W-:Y:S05]  /*03b0*/  BSYNC.RECONVERGENT B0 ;  /* 0x0000000000007941 */ /* 0x004fea0003800200 */
.L_x_1:
[----:B------:R-:W0:Y:S08]  /*03c0*/  LDC R3, c[0x0][0x3ac] ;  /* 0x0000eb00ff037b82 */ /* 0x000e300000000800 */
[----:B------:R-:W1:Y:S08]  /*03d0*/  LDC R10, c[0x0][0x3a8] ;  /* 0x0000ea00ff0a7b82 */ /* 0x000e700000000800 */
[----:B------:R-:W-:Y:S01]  /*03e0*/  BAR.SYNC.DEFER_BLOCKING 0x0 ;  /* 0x0000000000007b1d */ /* 0x000fe20000010000 */
[----:B0-----:R-:W-:-:S04]  /*03f0*/  ISETP.GE.AND P0, PT, R3, 0x1, PT ;  /* 0x000000010300780c */ /* 0x001fc80003f06270 */
[----:B-1----:R-:W-:-:S13]  /*0400*/  ISETP.LT.OR P0, PT, R10, 0x1, !P0 ;  /* 0x000000010a00780c */ /* 0x002fda0004701670 */
[----:B------:R-:W-:Y:S05]  /*0410*/  @P0 BRA `(.L_x_7) ;  /* 0x00000008007c0947 */ /* 0x000fea0003800000 */
[----:B------:R-:W0:Y:S01]  /*0420*/  S2R R12, SR_CgaCtaId ;  /* 0x00000000000c7919 */ /* 0x000e220000008800 */
[----:B------:R-:W1:Y:S01]  /*0430*/  LDC R14, c[0x0][0x398] ;  /* 0x0000e600ff0e7b82 */ /* 0x000e620000000800 */
[----:B------:R-:W-:Y:S01]  /*0440*/  MOV R3, 0x400 ;  /* 0x0000040000037802 */ /* 0x000fe20000000f00 */
[----:B------:R-:W-:Y:S01]  /*0450*/  UMOV UR4, URZ ;  /* 0x000000ff00047c82 */ /* 0x000fe20008000000 */
[----:B-1----:R-:W-:-:S04]  /*0460*/  IMAD R25, R14, UR9, R5 ;  /* 0x000000090e197c24 */ /* 0x002fc8000f8e0205 */
[----:B------:R-:W-:Y:S01]  /*0470*/  IMAD R25, R25, R10, R10 ;  /* 0x0000000a19197224 */ /* 0x000fe200078e020a */
[----:B0-----:R-:W-:-:S05]  /*0480*/  LEA R12, R12, R3, 0x18 ;  /* 0x000000030c0c7211 */ /* 0x001fca00078ec0ff */
[----:B------:R-:W-:-:S07]  /*0490*/  IMAD R26, R5, 0xa20, R12 ;  /* 0x00000a20051a7824 */ /* 0x000fce00078e020c */
.L_x_13:
[----:B------:R-:W0:Y:S01]  /*04a0*/  LDC.64 R12, c[0x0][0x3a8] ;  /* 0x0000ea00ff0c7b82 */ /* 0x000e220000000a00 */
[----:B------:R-:W-:Y:S01]  /*04b0*/  LOP3.LUT R10, RZ, UR4, RZ, 0x33, !PT ;  /* 0x00000004ff0a7c12 */ /* 0x000fe2000f8e33ff */
[----:B------:R-:W-:Y:S01]  /*04c0*/  IMAD.MOV.U32 R3, RZ, RZ, RZ ;  /* 0x000000ffff037224 */ /* 0x000fe200078e00ff */
[----:B------:R-:W-:Y:S01]  /*04d0*/  IADD3 R11, PT, PT, R2, UR4, RZ ;  /* 0x00000004020b7c10 */ /* 0x000fe2000fffe0ff */
[----:B------:R-:W-:Y:S02]  /*04e0*/  UIADD3 UR4, UPT, UPT, UR4, 0x1, URZ ;  /* 0x0000000104047890 */ /* 0x000fe4000fffe0ff */
[----:B------:R-:W-:Y:S02]  /*04f0*/  IMAD.IADD R10, R25, 0x1, R10 ;  /* 0x00000001190a7824 */ /* 0x000fe400078e020a */
[----:B------:R-:W-:Y:S01]  /*0500*/  IMAD R28, R11, 0x90, R26 ;  /* 0x000000900b1c7824 */ /* 0x000fe200078e021a */
[----:B0-----:R-:W-:Y:S01]  /*0510*/  ISETP.GE.U32.AND P1, PT, R13, 0x10, PT ;  /* 0x000000100d00780c */ /* 0x001fe20003f26070 */
[----:B------:R-:W-:Y:S01]  /*0520*/  IMAD R27, R10, R13, R13 ;  /* 0x0000000d0a1b7224 */ /* 0x000fe200078e020d */
[----:B------:R-:W-:-:S11]  /*0530*/  ISETP.NE.AND P0, PT, R12, UR4, PT ;  /* 0x000000040c007c0c */ /* 0x000fd6000bf05270 */
[----:B------:R-:W-:Y:S05]  /*0540*/  @!P1 BRA `(.L_x_8) ;  /* 0x0000000000ec9947 */ /* 0x000fea0003800000 */
[----:B------:R-:W-:-:S05]  /*0550*/  UMOV UR5, URZ ;  /* 0x000000ff00057c82 */ /* 0x000fca0008000000 */
.L_x_9:
[----:B------:R-:W0:Y:S01]  /*0560*/  LDC.64 R10, c[0x0][0x388] ;  /* 0x0000e200ff0a7b82 */ /* 0x000e220000000a00 */
[----:B------:R-:W-:-:S06]  /*0570*/  ULOP3.LUT UR8, URZ, UR5, URZ, 0x33, !UPT ;  /* 0x00000005ff087292 */ /* 0x000fcc000f8e33ff */
[----:B------:R-:W-:-:S05]  /*0580*/  IADD3 R3, PT, PT, R27, UR8, RZ ;  /* 0x000000081b037c10 */ /* 0x000fca000fffe0ff */
[----:B0-----:R-:W-:-:S05]  /*0590*/  IMAD.WIDE R10, R3, 0x8, R10 ;  /* 0x00000008030a7825 */ /* 0x001fca00078e020a */
[----:B------:R-:W2:Y:S04]  /*05a0*/  LDG.E.64 R20, desc[UR10][R10.64] ;  /* 0x0000000a0a147981 */ /* 0x000ea8000c1e1b00 */
[----:B------:R-:W3:Y:S04]  /*05b0*/  LDG.E.64 R14, desc[UR10][R10.64+-0x8] ;  /* 0xfffff80a0a0e7981 */ /* 0x000ee8000c1e1b00 */
[----:B------:R-:W4:Y:S04]  /*05c0*/  LDG.E.64 R12, desc[UR10][R10.64+-0x10] ;  /* 0xfffff00a0a0c7981 */ /* 0x000f28000c1e1b00 */
[----:B------:R-:W5:Y:S01]  /*05d0*/  LDG.E.64 R18, desc[UR10][R10.64+-0x18] ;  /* 0xffffe80a0a127981 */ /* 0x000f62000c1e1b00 */
[----:B------:R-:W-:-:S04]  /*05e0*/  VIADD R3, R0, UR5 ;  /* 0x0000000500037c36 */ /* 0x000fc80008000000 */
[----:B------:R-:W-:-:S05]  /*05f0*/  IMAD R3, R3, 0x8, R28 ;  /* 0x0000000803037824 */ /* 0x000fca00078e021c */
[----:B------:R-:W2:Y:S02]  /*0600*/  LDS.64 R16, [R3] ;  /* 0x0000000003107984 */ /* 0x000ea40000000a00 */
[----:B--2---:R-:W-:Y:S02]  /*0610*/  DFMA R16, R20, R16, R8 ;  /* 0x000000101410722b */ /* 0x004fe40000000008 */
[----:B------:R-:W3:Y:S04]  /*0620*/  LDS.64 R8, [R3+0x8] ;  /* 0x0000080003087984 */ /* 0x000ee80000000a00 */
[----:B------:R-:W2:Y:S02]  /*0630*/  LDG.E.64 R20, desc[UR10][R10.64+-0x38] ;  /* 0xffffc80a0a147981 */ /* 0x000ea4000c1e1b00 */
[----:B---3--:R-:W-:-:S02]  /*0640*/  DFMA R8, R14, R8, R16 ;  /* 0x000000080e08722b */ /* 0x008fc40000000010 */
[----:B------:R-:W4:Y:S04]  /*0650*/  LDS.64 R14, [R3+0x10] ;  /* 0x00001000030e7984 */ /* 0x000f280000000a00 */
[----:B------:R-:W3:Y:S02]  /*0660*/  LDG.E.64 R16, desc[UR10][R10.64+-0x20] ;  /* 0xffffe00a0a107981 */ /* 0x000ee4000c1e1b00 */
[----:B----4-:R-:W-:Y:S02]  /*0670*/  DFMA R14, R12, R14, R8 ;  /* 0x0000000e0c0e722b */ /* 0x010fe40000000008 */
[----:B------:R-:W5:Y:S04]  /*0680*/  LDS.64 R8, [R3+0x18] ;  /* 0x0000180003087984 */ /* 0x000f680000000a00 */
[----:B------:R-:W4:Y:S02]  /*0690*/  LDG.E.64 R12, desc[UR10][R10.64+-0x28] ;  /* 0xffffd80a0a0c7981 */ /* 0x000f24000c1e1b00 */
[----:B-----5:R-:W-:-:S02]  /*06a0*/  DFMA R18, R18, R8, R14 ;  /* 0x000000081212722b */ /* 0x020fc4000000000e */
[----:B------:R-:W5:Y:S04]  /*06b0*/  LDG.E.64 R8, desc[UR10][R10.64+-0x30] ;  /* 0xffffd00a0a087981 */ /* 0x000f68000c1e1b00 */
[----:B------:R-:W3:Y:S02]  /*06c0*/  LDS.64 R14, [R3+0x20] ;  /* 0x00002000030e7984 */ /* 0x000ee40000000a00 */
[----:B---3--:R-:W-:Y:S02]  /*06d0*/  DFMA R16, R16, R14, R18 ;  /* 0x0000000e1010722b */ /* 0x008fe40000000012 */
[----:B------:R-:W4:Y:S04]  /*06e0*/  LDS.64 R14, [R3+0x28] ;  /* 0x00002800030e7984 */ /* 0x000f280000000a00 */
[----:B------:R-:W3:Y:S02]  /*06f0*/  LDG.E.64 R18, desc[UR10][R10.64+-0x40] ;  /* 0xffffc00a0a127981 */ /* 0x000ee4000c1e1b00 */
[----:B----4-:R-:W-:-:S02]  /*0700*/  DFMA R14, R12, R14, R16 ;  /* 0x0000000e0c0e722b */ /* 0x010fc40000000010 */
[----:B------:R-:W5:Y:S04]  /*0710*/  LDS.64 R12, [R3+0x30] ;  /* 0x00003000030c7984 */ /* 0x000f680000000a00 */
[----:B------:R-:W-:Y:S02]  /*0720*/  LDS.64 R16, [R3+0x40] ;  /* 0x0000400003107984 */ /* 0x000fe40000000a00 */
[----:B-----5:R-:W-:Y:S02]  /*0730*/  DFMA R12, R8, R12, R14 ;  /* 0x0000000c080c722b */ /* 0x020fe4000000000e */
[----:B------:R-:W2:Y:S04]  /*0740*/  LDS.64 R8, [R3+0x38] ;  /* 0x0000380003087984 */ /* 0x000ea80000000a00 */
[----:B------:R-:W4:Y:S02]  /*0750*/  LDG.E.64 R14, desc[UR10][R10.64+-0x48] ;  /* 0xffffb80a0a0e7981 */ /* 0x000f24000c1e1b00 */
[----:B--2---:R-:W-:-:S02]  /*0760*/  DFMA R20, R20, R8, R12 ;  /* 0x000000081414722b */ /* 0x004fc4000000000c */
[----:B------:R-:W2:Y:S04]  /*0770*/  LDG.E.64 R12, desc[UR10][R10.64+-0x50] ;  /* 0xffffb00a0a0c7981 */ /* 0x000ea8000c1e1b00 */
[----:B------:R-:W5:Y:S02]  /*0780*/  LDG.E.64 R8, desc[UR10][R10.64+-0x58] ;  /* 0xffffa80a0a087981 */ /* 0x000f64000c1e1b00 */
[----:B---3--:R-:W-:Y:S02]  /*0790*/  DFMA R16, R18, R16, R20 ;  /* 0x000000101210722b */ /* 0x008fe40000000014 */
[----:B------:R-:W4:Y:S04]  /*07a0*/  LDS.64 R18, [R3+0x48] ;  /* 0x0000480003127984 */ /* 0x000f280000000a00 */
[----:B------:R-:W-:Y:S02]  /*07b0*/  LDS.64 R20, [R3+0x58] ;  /* 0x0000580003147984 */ /* 0x000fe40000000a00 */
[----:B----4-:R-:W-:-:S02]  /*07c0*/  DFMA R18, R14, R18, R16 ;  /* 0x000000120e12722b */ /* 0x010fc40000000010 */
[----:B------:R-:W2:Y:S04]  /*07d0*/  LDS.64 R16, [R3+0x50] ;  /* 0x0000500003107984 */ /* 0x000ea80000000a00 */
[----:B------:R-:W3:Y:S02]  /*07e0*/  LDG.E.64 R14, desc[UR10][R10.64+-0x60] ;  /* 0xffffa00a0a0e7981 */ /* 0x000ee4000c1e1b00 */
[----:B--2---:R-:W-:Y:S02]  /*07f0*/  DFMA R16, R12, R16, R18 ;  /* 0x000000100c10722b */ /* 0x004fe40000000012 */
[----:B------:R-:W2:Y:S04]  /*0800*/  LDG.E.64 R12, desc[UR10][R10.64+-0x68] ;  /* 0xffff980a0a0c7981 */ /* 0x000ea8000c1e1b00 */
[----:B------:R-:W3:Y:S02]  /*0810*/  LDS.64 R18, [R3+0x60] ;  /* 0x0000600003127984 */ /* 0x000ee40000000a00 */
[----:B-----5:R-:W-:-:S02]  /*0820*/  DFMA R20, R8, R20, R16 ;  /* 0x000000140814722b */ /* 0x020fc40000000010 */
[----:B------:R-:W4:Y:S04]  /*0830*/  LDG.E.64 R8, desc[UR10][R10.64+-0x70] ;  /* 0xffff900a0a087981 */ /* 0x000f28000c1e1b00 */
[----:B------:R-:W5:Y:S01]  /*0840*/  LDG.E.64 R16, desc[UR10][R10.64+-0x78] ;  /* 0xffff880a0a107981 */ /* 0x000f62000c1e1b00 */
[----:B------:R-:W-:-:S06]  /*0850*/  UIADD3 UR5, UPT, UPT, UR5, 0x10, URZ ;  /* 0x0000001005057890 */ /* 0x000fcc000fffe0ff */
[----:B------:R-:W-:Y:S01]  /*0860*/  ISETP.NE.AND P1, PT, R23, UR5, PT ;  /* 0x0000000517007c0c */ /* 0x000fe2000bf25270 */
[----:B---3--:R-:W-:Y:S01]  /*0870*/  DFMA R20, R14, R18, R20 ;  /* 0x000000120e14722b */ /* 0x008fe20000000014 */
[----:B------:R-:W2:Y:S04]  /*0880*/  LDS.64 R18, [R3+0x68] ;  /* 0x0000680003127984 */ /* 0x000ea80000000a00 */
[----:B------:R-:W4:Y:S03]  /*0890*/  LDS.64 R14, [R3+0x70] ;  /* 0x00007000030e7984 */ /* 0x000f260000000a00 */
[----:B--2---:R-:W-:Y:S01]  /*08a0*/  DFMA R12, R12, R18, R20 ;  /* 0x000000120c0c722b */ /* 0x004fe20000000014 */
[----:B------:R-:W5:Y:S07]  /*08b0*/  LDS.64 R18, [R3+0x78] ;  /* 0x0000780003127984 */ /* 0x000f6e0000000a00 */
[----:B----4-:R-:W-:-:S08]  /*08c0*/  DFMA R8, R8, R14, R12 ;  /* 0x0000000e0808722b */ /* 0x010fd0000000000c */
[----:B-----5:R-:W-:Y:S01]  /*08d0*/  DFMA R8, R16, R18, R8 ;  /* 0x000000121008722b */ /* 0x020fe20000000008 */
[----:B------:R-:W-:Y:S10]  /*08e0*/  @P1 BRA `(.L_x_9) ;  /* 0xfffffffc001c1947 */ /* 0x000ff4000383ffff */
[----:B------:R-:W-:-:S07]  /*08f0*/  MOV R3, R23 ;  /* 0x0000001700037202 */ /* 0x000fce0000000f00 */
.L_x_8:
[----:B------:R-:W-:-:S13]  /*0900*/  ISETP.NE.AND P1, PT, R7, RZ, PT ;  /* 0x000000ff0700720c */ /* 0x000fda0003f25270 */
[----:B------:R-:W-:Y:S05]  /*0910*/  @!P1 BRA `(.L_x_10) ;  /* 0x0000000400389947 */ /* 0x000fea0003800000 */
[----:B------:R-:W-:Y:S01]  /*0920*/  VIADD R10, R7, 0xffffffff ;  /* 0xffffffff070a7836 */ /* 0x000fe20000000000 */
[----:B------:R-:W-:-:S04]  /*0930*/  ISETP.NE.AND P2, PT, R22, RZ, PT ;  /* 0x000000ff1600720c */ /* 0x000fc80003f45270 */
[----:B------:R-:W-:-:S13]  /*0940*/  ISETP.GE.U32.AND P1, PT, R10, 0x7, PT ;  /* 0x000000070a00780c */ /* 0x000fda0003f26070 */
[----:B------:R-:W-:Y:S05]  /*0950*/  @!P1 BRA `(.L_x_11) ;  /* 0x00000000007c9947 */ /* 0x000fea0003800000 */
[----:B------:R-:W0:Y:S01]  /*0960*/  LDC.64 R10, c[0x0][0x388] ;  /* 0x0000e200ff0a7b82 */ /* 0x000e220000000a00 */
[----:B------:R-:W-:-:S05]  /*0970*/  LOP3.LUT R12, RZ, R3, RZ, 0x33, !PT ;  /* 0x00000003ff0c7212 */ /* 0x000fca00078e33ff */
[----:B------:R-:W-:-:S04]  /*0980*/  IMAD.IADD R13, R27, 0x1, R12 ;  /* 0x000000011b0d7824 */ /* 0x000fc800078e020c */
[----:B0-----:R-:W-:-:S05]  /*0990*/  IMAD.WIDE R10, R13, 0x8, R10 ;  /* 0x000000080d0a7825 */ /* 0x001fca00078e020a */
[----:B------:R-:W2:Y:S04]  /*09a0*/  LDG.E.64 R12, desc[UR10][R10.64] ;  /* 0x0000000a0a0c7981 */ /* 0x000ea8000c1e1b00 */
[----:B------:R-:W3:Y:S04]  /*09b0*/  LDG.E.64 R14, desc[UR10][R10.64+-0x8] ;  /* 0xfffff80a0a0e7981 */ /* 0x000ee8000c1e1b00 */
[----:B------:R-:W4:Y:S04]  /*09c0*/  LDG.E.64 R16, desc[UR10][R10.64+-0x10] ;  /* 0xfffff00a0a107981 */ /* 0x000f28000c1e1b00 */
[----:B------:R-:W5:Y:S01]  /*09d0*/  LDG.E.64 R18, desc[UR10][R10.64+-0x18] ;  /* 0xffffe80a0a127981 */ /* 0x000f62000c1e1b00 */
[----:B------:R-:W-:-:S05]  /*09e0*/  IADD3 R29, PT, PT, R3, R0, RZ ;  /* 0x00000000031d7210 */ /* 0x000fca0007ffe0ff */
[----:B------:R-:W-:-:S05]  /*09f0*/  IMAD R29, R29, 0x8, R28 ;  /* 0x000000081d1d7824 */ /* 0x000fca00078e021c */
[----:B------:R-:W2:Y:S02]  /*0a00*/  LDS.64 R20, [R29] ;  /* 0x000000001d147984 */ /* 0x000ea40000000a00 */
[----:B--2---:R-:W-:Y:S02]  /*0a10*/  DFMA R12, R12, R20, R8 ;  /* 0x000000140c0c722b */ /* 0x004fe40000000008 */
[----:B------:R-:W3:Y:S04]  /*0a20*/  LDS.64 R8, [R29+0x8] ;  /* 0x000008001d087984 */ /* 0x000ee80000000a00 */
[----:B------:R-:W-:Y:S02]  /*0a30*/  LDS.64 R20, [R29+0x20] ;  /* 0x000020001d147984 */ /* 0x000fe40000000a00 */
[----:B---3--:R-:W-:-:S02]  /*0a40*/  DFMA R12, R14, R8, R12 ;  /* 0x000000080e0c722b */ /* 0x008fc4000000000c */
[----:B------:R-:W4:Y:S04]  /*0a50*/  LDS.64 R8, [R29+0x10] ;  /* 0x000010001d087984 */ /* 0x000f280000000a00 */
[----:B------:R-:W2:Y:S02]  /*0a60*/  LDG.E.64 R14, desc[UR10][R10.64+-0x28] ;  /* 0xffffd80a0a0e7981 */ /* 0x000ea4000c1e1b00 */
[----:B----4-:R-:W-:Y:S02]  /*0a70*/  DFMA R16, R16, R8, R12 ;  /* 0x000000081010722b */ /* 0x010fe4000000000c */
[----:B------:R-:W3:Y:S04]  /*0a80*/  LDG.E.64 R8, desc[UR10][R10.64+-0x20] ;  /* 0xffffe00a0a087981 */ /* 0x000ee8000c1e1b00 */
[----:B------:R-:W5:Y:S02]  /*0a90*/  LDS.64 R12, [R29+0x18] ;  /* 0x000018001d0c7984 */ /* 0x000f640000000a00 */
[----:B-----5:R-:W-:-:S02]  /*0aa0*/  DFMA R18, R18, R12, R16 ;  /* 0x0000000c1212722b */ /* 0x020fc40000000010 */
[----:B------:R-:W4:Y:S04]  /*0ab0*/  LDG.E.64 R12, desc[UR10][R10.64+-0x30] ;  /* 0xffffd00a0a0c7981 */ /* 0x000f28000c1e1b00 */
[----:B------:R-:W5:Y:S01]  /*0ac0*/  LDG.E.64 R16, desc[UR10][R10.64+-0x38] ;  /* 0xffffc80a0a107981 */ /* 0x000f62000c1e1b00 */
[----:B------:R-:W-:Y:S01]  /*0ad0*/  VIADD R3, R3, 0x8 ;  /* 0x0000000803037836 */ /* 0x000fe20000000000 */
[----:B---3--:R-:W-:Y:S02]  /*0ae0*/  DFMA R18, R8, R20, R18 ;  /* 0x000000140812722b */ /* 0x008fe40000000012 */
[----:B------:R-:W2:Y:S06]  /*0af0*/  LDS.64 R8, [R29+0x28] ;  /* 0x000028001d087984 */ /* 0x000eac0000000a00 */
[----:B--2---:R-:W-:Y:S01]  /*0b00*/  DFMA R14, R14, R8, R18 ;  /* 0x000000080e0e722b */ /* 0x004fe20000000012 */
[----:B------:R-:W4:Y:S04]  /*0b10*/  LDS.64 R8, [R29+0x30] ;  /* 0x000030001d087984 */ /* 0x000f280000000a00 */
[----:B------:R-:W5:Y:S03]  /*0b20*/  LDS.64 R18, [R29+0x38] ;  /* 0x000038001d127984 */ /* 0x000f660000000a00 */
[----:B----4-:R-:W-:-:S08]  /*0b30*/  DFMA R8, R12, R8, R14 ;  /* 0x000000080c08722b */ /* 0x010fd0000000000e */
[----:B-----5:R-:W-:-:S11]  /*0b40*/  DFMA R8, R16, R18, R8 ;  /* 0x000000121008722b */ /* 0x020fd60000000008 */
.L_x_11:
[----:B------:R-:W-:Y:S05]  /*0b50*/  @!P2 BRA `(.L_x_10) ;  /* 0x0000000000a8a947 */ /* 0x000fea0003800000 */
[----:B------:R-:W-:Y:S02]  /*0b60*/  IADD3 R10, PT, PT, R22, -0x1, RZ ;  /* 0xffffffff160a7810 */ /* 0x000fe40007ffe0ff */
[----:B------:R-:W-:Y:S02]  /*0b70*/  ISETP.NE.AND P2, PT, R24, RZ, PT ;  /* 0x000000ff1800720c */ /* 0x000fe40003f45270 */
        /* <DEDUP_REMOVED lines=10> */
[----:B------:R-:W-:-:S02]  /*0c20*/  IMAD.IADD R17, R3, 0x1, R0 ;  /* 0x0000000103117824 */ /* 0x000fc400078e0200 */
[----:B------:R-:W-:-:S03]  /*0c30*/  VIADD R3, R3, 0x4 ;  /* 0x0000000403037836 */ /* 0x000fc60000000000 */
[----:B------:R-:W-:-:S05]  /*0c40*/  LEA R20, R17, R28, 0x3 ;  /* 0x0000001c11147211 */ /* 0x000fca00078e18ff */
[----:B------:R-:W2:Y:S02]  /*0c50*/  LDS.64 R16, [R20] ;  /* 0x0000000014107984 */ /* 0x000ea40000000a00 */
[----:B--2---:R-:W-:Y:S02]  /*0c60*/  DFMA R16, R18, R16, R8 ;  /* 0x000000101210722b */ /* 0x004fe40000000008 */
[----:B------:R-:W3:Y:S06]  /*0c70*/  LDS.64 R8, [R20+0x8] ;  /* 0x0000080014087984 */ /* 0x000eec0000000a00 */
[----:B---3--:R-:W-:Y:S01]  /*0c80*/  DFMA R14, R14, R8, R16 ;  /* 0x000000080e0e722b */ /* 0x008fe20000000010 */
[----:B------:R-:W4:Y:S04]  /*0c90*/  LDS.64 R8, [R20+0x10] ;  /* 0x0000100014087984 */ /* 0x000f280000000a00 */
[----:B------:R-:W5:Y:S03]  /*0ca0*/  LDS.64 R16, [R20+0x18] ;  /* 0x0000180014107984 */ /* 0x000f660000000a00 */
[----:B----4-:R-:W-:-:S08]  /*0cb0*/  DFMA R8, R12, R8, R14 ;  /* 0x000000080c08722b */ /* 0x010fd0000000000e */
[----:B-----5:R-:W-:-:S11]  /*0cc0*/  DFMA R8, R10, R16, R8 ;  /* 0x000000100a08722b */ /* 0x020fd60000000008 */
.L_x_12:
[----:B------:R-:W-:Y:S05]  /*0cd0*/  @!P2 BRA `(.L_x_10) ;  /* 0x000000000048a947 */ /* 0x000fea0003800000 */
[----:B------:R-:W0:Y:S01]  /*0ce0*/  LDC.64 R10, c[0x0][0x388] ;  /* 0x0000e200ff0a7b82 */ /* 0x000e220000000a00 */
[----:B------:R-:W-:-:S05]  /*0cf0*/  LOP3.LUT R12, RZ, R3, RZ, 0x33, !PT ;  /* 0x00000003ff0c7212 */ /* 0x000fca00078e33ff */
[----:B------:R-:W-:-:S04]  /*0d00*/  IMAD.IADD R27, R27, 0x1, R12 ;  /* 0x000000011b1b7824 */ /* 0x000fc800078e020c */
[----:B0-----:R-:W-:-:S05]  /*0d10*/  IMAD.WIDE R10, R27, 0x8, R10 ;  /* 0x000000081b0a7825 */ /* 0x001fca00078e020a */
[----:B------:R-:W2:Y:S01]  /*0d20*/  LDG.E.64 R12, desc[UR10][R10.64] ;  /* 0x0000000a0a0c7981 */ /* 0x000ea2000c1e1b00 */
[----:B------:R-:W-:Y:S02]  /*0d30*/  IADD3 R3, PT, PT, R0, R3, RZ ;  /* 0x0000000300037210 */ /* 0x000fe40007ffe0ff */
[----:B------:R-:W-:-:S03]  /*0d40*/  ISETP.NE.AND P1, PT, R24, 0x1, PT ;  /* 0x000000011800780c */ /* 0x000fc60003f25270 */
[----:B------:R-:W-:-:S05]  /*0d50*/  IMAD R3, R3, 0x8, R28 ;  /* 0x0000000803037824 */ /* 0x000fca00078e021c */
[----:B------:R-:W2:Y:S02]  /*0d60*/  LDS.64 R14, [R3] ;  /* 0x00000000030e7984 */ /* 0x000ea40000000a00 */
[----:B--2---:R-:W-:-:S03]  /*0d70*/  DFMA R8, R12, R14, R8 ;  /* 0x0000000e0c08722b */ /* 0x004fc60000000008 */
[----:B------:R-:W-:Y:S08]  /*0d80*/  @!P1 BRA `(.L_x_10) ;  /* 0x00000000001c9947 */ /* 0x000ff00003800000 */
[----:B------:R-:W-:Y:S01]  /*0d90*/  ISETP.NE.AND P1, PT, R24, 0x2, PT ;  /* 0x000000021800780c */ /* 0x000fe20003f25270 */
[----:B------:R-:W2:Y:S04]  /*0da0*/  LDG.E.64 R12, desc[UR10][R10.64+-0x8] ;  /* 0xfffff80a0a0c7981 */ /* 0x000ea8000c1e1b00 */
[----:B------:R-:W2:Y:S08]  /*0db0*/  LDS.64 R18, [R3+0x8] ;  /* 0x0000080003127984 */ /* 0x000eb00000000a00 */
[----:B------:R-:W3:Y:S04]  /*0dc0*/  @P1 LDG.E.64 R16, desc[UR10][R10.64+-0x10] ;  /* 0xfffff00a0a101981 */ /* 0x000ee8000c1e1b00 */
[----:B------:R-:W3:Y:S01]  /*0dd0*/  @P1 LDS.64 R14, [R3+0x10] ;  /* 0x00001000030e1984 */ /* 0x000ee20000000a00 */
[----:B--2---:R-:W-:-:S08]  /*0de0*/  DFMA R8, R12, R18, R8 ;  /* 0x000000120c08722b */ /* 0x004fd00000000008 */
[----:B---3--:R-:W-:-:S11]  /*0df0*/  @P1 DFMA R8, R16, R14, R8 ;  /* 0x0000000e1008122b */ /* 0x008fd60000000008 */
.L_x_10:
[----:B------:R-:W-:Y:S05]  /*0e00*/  @P0 BRA `(.L_x_13) ;  /* 0xfffffff400a40947 */ /* 0x000fea000383ffff */
.L_x_7:
[----:B------:R-:W0:Y:S01]  /*0e10*/  LDCU UR4, c[0x0][0x398] ;  /* 0x00007300ff0477ac */ /* 0x000e220008000800 */
[----:B------:R-:W-:Y:S01]  /*0e20*/  VIADD R5, R5, 0x1 ;  /* 0x0000000105057836 */ /* 0x000fe20000000000 */
[----:B------:R-:W-:Y:S04]  /*0e30*/  BAR.SYNC.DEFER_BLOCKING 0x0 ;  /* 0x0000000000007b1d */ /* 0x000fe80000010000 */
[----:B0-----:R-:W-:-:S13]  /*0e40*/  ISETP.NE.AND P0, PT, R5, UR4, PT ;  /* 0x0000000405007c0c */ /* 0x001fda000bf05270 */
[----:B------:R-:W-:Y:S05]  /*0e50*/  @P0 BRA `(.L_x_14) ;  /* 0xfffffff000c40947 */ /* 0x000fea000383ffff */
.L_x_0:
[----:B------:R-:W4:Y:S01]  /*0e60*/  S2R R3, SR_CTAID.Y ;  /* 0x0000000000037919 */ /* 0x000f220000002600 */
[----:B------:R-:W2:Y:S01]  /*0e70*/  LDC R11, c[0x0][0x39c] ;  /* 0x0000e700ff0b7b82 */ /* 0x000ea20000000800 */
[----:B------:R-:W0:Y:S01]  /*0e80*/  LDCU UR4, c[0x0][0x3a0] ;  /* 0x00007400ff0477ac */ /* 0x000e220008000800 */
[----:B------:R-:W1:Y:S06]  /*0e90*/  S2R R7, SR_CTAID.X ;  /* 0x0000000000077919 */ /* 0x000e6c0000002500 */
[----:B------:R-:W3:Y:S01]  /*0ea0*/  LDC.64 R4, c[0x0][0x390] ;  /* 0x0000e400ff047b82 */ /* 0x000ee20000000a00 */
[----:B----4-:R-:W-:Y:S01]  /*0eb0*/  LEA R2, R3, R2, 0x4 ;  /* 0x0000000203027211 */ /* 0x010fe200078e20ff */
[----:B-1----:R-:W-:-:S04]  /*0ec0*/  IMAD R3, R7, 0x10, R0 ;  /* 0x0000001007037824 */ /* 0x002fc800078e0200 */
[----:B--2---:R-:W-:-:S04]  /*0ed0*/  IMAD R2, R11, UR9, R2 ;  /* 0x000000090b027c24 */ /* 0x004fc8000f8e0202 */
[----:B0-----:R-:W-:-:S04]  /*0ee0*/  IMAD R3, R2, UR4, R3 ;  /* 0x0000000402037c24 */ /* 0x001fc8000f8e0203 */
[----:B---3--:R-:W-:-:S05]  /*0ef0*/  IMAD.WIDE R2, R3, 0x8, R4 ;  /* 0x0000000803027825 */ /* 0x008fca00078e0204 */
[----:B------:R-:W-:Y:S01]  /*0f00*/  STG.E.64 desc[UR10][R2.64], R8 ;  /* 0x0000000802007986 */ /* 0x000fe2000c101b0a */
[----:B------:R-:W-:Y:S05]  /*0f10*/  EXIT ;  /* 0x000000000000794d */ /* 0x000fea0003800000 */
.L_x_15:
[----:B------:R-:W-:-:S00]  /*0f20*/  BRA `(.L_x_15) ;  /* 0xfffffffc00fc7947 */ /* 0x000fc0000383ffff */
[----:B------:R-:W-:-:S00]  /*0f30*/  NOP ;  /* 0x0000000000007918 */ /* 0x000fc00000000000 */
        /* <DEDUP_REMOVED lines=12> */
.L_x_24:


//--------------------- .text._Z17conv_naive_kernelPdS_S_iiiiii --------------------------
	.section	.text._Z17conv_naive_kernelPdS_S_iiiiii,"ax",@progbits
	.align	128
        .global         _Z17conv_naive_kernelPdS_S_iiiiii
        .type           _Z17conv_naive_kernelPdS_S_iiiiii,@function
        .size           _Z17conv_naive_kernelPdS_S_iiiiii,(.L_x_25 - _Z17conv_naive_kernelPdS_S_iiiiii)
        .other          _Z17conv_naive_kernelPdS_S_iiiiii,@"STO_CUDA_ENTRY STV_DEFAULT"
_Z17conv_naive_kernelPdS_S_iiiiii:
.text._Z17conv_naive_kernelPdS_S_iiiiii:
[----:B------:R-:W-:Y:S08]  /*0000*/  LDC R1, c[0x0][0x37c] ;  /* 0x0000df00ff017b82 */ /* 0x000ff00000000800 */
[----:B------:R-:W0:Y:S01]  /*0010*/  LDC.64 R6, c[0x0][0x3a8] ;  /* 0x0000ea00ff067b82 */ /* 0x000e220000000a00 */
[----:B------:R-:W1:Y:S01]  /*0020*/  S2R R3, SR_TID.X ;  /* 0x0000000000037919 */ /* 0x000e620000002100 */
[----:B------:R-:W2:Y:S01]  /*0030*/  LDCU.64 UR12, c[0x0][0x358] ;  /* 0x00006b00ff0c77ac */ /* 0x000ea20008000a00 */
[----:B------:R-:W-:Y:S01]  /*0040*/  CS2R R18, SRZ ;  /* 0x0000000000127805 */ /* 0x000fe2000001ff00 */
[----:B------:R-:W3:Y:S04]  /*0050*/  S2R R5, SR_TID.Y ;  /* 0x0000000000057919 */ /* 0x000ee80000002200 */
[----:B------:R-:W4:Y:S08]  /*0060*/  LDC R8, c[0x0][0x398] ;  /* 0x0000e600ff087b82 */ /* 0x000f300000000800 */
[----:B------:R-:W1:Y:S08]  /*0070*/  S2UR UR4, SR_CTAID.X ;  /* 0x00000000000479c3 */ /* 0x000e700000002500 */
[----:B------:R-:W1:Y:S01]  /*0080*/  LDC R2, c[0x0][0x360] ;  /* 0x0000d800ff027b82 */ /* 0x000e620000000800 */
[----:B0-----:R-:W-:-:S04]  /*0090*/  VIMNMX R0, PT, PT, R6, R7, PT ;  /* 0x0000000706007248 */ /* 0x001fc80003fe0100 */
[----:B------:R-:W-:-:S03]  /*00a0*/  ISETP.GE.AND P0, PT, R0, 0x1, PT ;  /* 0x000000010000780c */ /* 0x000fc60003f06270 */
[----:B------:R-:W3:Y:S01]  /*00b0*/  S2UR UR5, SR_CTAID.Y ;  /* 0x00000000000579c3 */ /* 0x000ee20000002600 */
[----:B----4-:R-:W-:-:S07]  /*00c0*/  ISETP.LT.OR P0, PT, R8, 0x1, !P0 ;  /* 0x000000010800780c */ /* 0x010fce0004701670 */
[----:B------:R-:W3:Y:S01]  /*00d0*/  LDC R4, c[0x0][0x364] ;  /* 0x0000d900ff047b82 */ /* 0x000ee20000000800 */
[----:B-1----:R-:W-:-:S07]  /*00e0*/  IMAD R0, R2, UR4, R3 ;  /* 0x0000000402007c24 */ /* 0x002fce000f8e0203 */
[----:B------:R-:W0:Y:S01]  /*00f0*/  S2UR UR14, SR_CTAID.Z ;  /* 0x00000000000e79c3 */ /* 0x000e220000002700 */
[----:B---3--:R-:W-:Y:S01]  /*0100*/  IMAD R2, R4, UR5, R5 ;  /* 0x0000000504027c24 */ /* 0x008fe2000f8e0205 */
[----:B0-2---:R-:W-:Y:S06]  /*0110*/  @P0 BRA `(.L_x_16) ;  /* 0x0000000800140947 */ /* 0x005fec0003800000 */
[----:B------:R-:W0:Y:S01]  /*0120*/  LDCU.128 UR8, c[0x0][0x380] ;  /* 0x00007000ff0877ac */ /* 0x000e220008000c00 */
[C---:B------:R-:W-:Y:S02]  /*0130*/  LOP3.LUT R4, R7.reuse, 0x7, RZ, 0xc0, !PT ;  /* 0x0000000707047812 */ /* 0x040fe400078ec0ff */
[----:B------:R-:W-:Y:S02]  /*0140*/  CS2R R18, SRZ ;  /* 0x0000000000127805 */ /* 0x000fe4000001ff00 */
[C---:B------:R-:W-:Y:S01]  /*0150*/  LOP3.LUT R5, R7.reuse, 0x3, RZ, 0xc0, !PT ;  /* 0x0000000307057812 */ /* 0x040fe200078ec0ff */
[----:B------:R-:W1:Y:S01]  /*0160*/  LDCU UR4, c[0x0][0x3a0] ;  /* 0x00007400ff0477ac */ /* 0x000e620008000800 */
[----:B------:R-:W-:Y:S01]  /*0170*/  LOP3.LUT R6, R7, 0x7ffffff8, RZ, 0xc0, !PT ;  /* 0x7ffffff807067812 */ /* 0x000fe200078ec0ff */
[----:B------:R-:W-:Y:S01]  /*0180*/  IMAD.MOV.U32 R7, RZ, RZ, RZ ;  /* 0x000000ffff077224 */ /* 0x000fe200078e00ff */
[----:B0-----:R-:W-:Y:S02]  /*0190*/  UIADD3 UR7, UP0, UPT, UR10, -0x18, URZ ;  /* 0xffffffe80a077890 */ /* 0x001fe4000ff1e0ff */
[----:B------:R-:W-:-:S02]  /*01a0*/  UIADD3 UR5, UP1, UPT, UR8, 0x20, URZ ;  /* 0x0000002008057890 */ /* 0x000fc4000ff3e0ff */
[----:B-1----:R-:W-:Y:S02]  /*01b0*/  UIADD3 UR4, UPT, UPT, UR4, 0x2, URZ ;  /* 0x0000000204047890 */ /* 0x002fe4000fffe0ff */
[----:B------:R-:W-:Y:S02]  /*01c0*/  UIADD3.X UR8, UPT, UPT, UR11, -0x1, URZ, UP0, !UPT ;  /* 0xffffffff0b087890 */ /* 0x000fe400087fe4ff */
[----:B------:R-:W-:-:S12]  /*01d0*/  UIADD3.X UR6, UPT, UPT, URZ, UR9, URZ, UP1, !UPT ;  /* 0x00000009ff067290 */ /* 0x000fd80008ffe4ff */
.L_x_22:
[----:B------:R-:W0:Y:S01]  /*01e0*/  LDC R8, c[0x0][0x398] ;  /* 0x0000e600ff087b82 */ /* 0x000e220000000800 */
[----:B------:R-:W1:Y:S01]  /*01f0*/  LDCU UR9, c[0x0][0x39c] ;  /* 0x00007380ff0977ac */ /* 0x000e620008000800 */
[----:B------:R-:W-:-:S06]  /*0200*/  HFMA2 R23, -RZ, RZ, 0, 0 ;  /* 0x00000000ff177431 */ /* 0x000fcc00000001ff */
[----:B------:R-:W2:Y:S01]  /*0210*/  LDC R3, c[0x0][0x3a8] ;  /* 0x0000ea00ff037b82 */ /* 0x000ea20000000800 */
[----:B-1----:R-:W-:Y:S01]  /*0220*/  UIADD3 UR9, UPT, UPT, UR9, 0x2, URZ ;  /* 0x0000000209097890 */ /* 0x002fe2000fffe0ff */
[----:B0-----:R-:W-:-:S05]  /*0230*/  IMAD R24, R8, UR14, R7 ;  /* 0x0000000e08187c24 */ /* 0x001fca000f8e0207 */
[C---:B------:R-:W-:Y:S02]  /*0240*/  IMAD R22, R7.reuse, UR9, R2 ;  /* 0x0000000907167c24 */ /* 0x040fe4000f8e0202 */
[----:B------:R-:W-:Y:S02]  /*0250*/  VIADD R7, R7, 0x1 ;  /* 0x0000000107077836 */ /* 0x000fe40000000000 */
[----:B--2---:R-:W-:-:S03]  /*0260*/  IMAD R24, R24, R3, R3 ;  /* 0x0000000318187224 */ /* 0x004fc600078e0203 */
[----:B------:R-:W-:-:S13]  /*0270*/  ISETP.NE.AND P0, PT, R7, R8, PT ;  /* 0x000000080700720c */ /* 0x000fda0003f05270 */
.L_x_21:
[----:B------:R-:W0:Y:S01]  /*0280*/  LDC R8, c[0x0][0x3ac] ;  /* 0x0000eb00ff087b82 */ /* 0x000e220000000800 */
[----:B------:R-:W-:Y:S01]  /*0290*/  LOP3.LUT R3, RZ, R23, RZ, 0x33, !PT ;  /* 0x00000017ff037212 */ /* 0x000fe200078e33ff */
[----:B------:R-:W-:-:S03]  /*02a0*/  IMAD.IADD R9, R22, 0x1, R23 ;  /* 0x0000000116097824 */ /* 0x000fc600078e0217 */
[----:B------:R-:W-:Y:S01]  /*02b0*/  IADD3 R25, PT, PT, R24, R3, RZ ;  /* 0x0000000318197210 */ /* 0x000fe20007ffe0ff */
[----:B------:R-:W-:Y:S02]  /*02c0*/  IMAD R26, R9, UR4, R0 ;  /* 0x00000004091a7c24 */ /* 0x000fe4000f8e0200 */
[----:B------:R-:W-:Y:S01]  /*02d0*/  IMAD.MOV.U32 R3, RZ, RZ, RZ ;  /* 0x000000ffff037224 */ /* 0x000fe200078e00ff */
[----:B0-----:R-:W-:Y:S01]  /*02e0*/  ISETP.GE.U32.AND P1, PT, R8, 0x8, PT ;  /* 0x000000080800780c */ /* 0x001fe20003f26070 */
[----:B------:R-:W-:-:S12]  /*02f0*/  IMAD R25, R25, R8, R8 ;  /* 0x0000000819197224 */ /* 0x000fd800078e0208 */
[----:B------:R-:W-:Y:S05]  /*0300*/  @!P1 BRA `(.L_x_17) ;  /* 0x00000000009c9947 */ /* 0x000fea0003800000 */
[----:B------:R-:W-:Y:S01]  /*0310*/  IADD3 R3, PT, PT, R24, -R23, RZ ;  /* 0x8000001718037210 */ /* 0x000fe20007ffe0ff */
[----:B------:R-:W-:-:S04]  /*0320*/  IMAD.MOV R27, RZ, RZ, -R6 ;  /* 0x000000ffff1b7224 */ /* 0x000fc800078e0a06 */
[----:B------:R-:W-:-:S07]  /*0330*/  IMAD R3, R3, R8, -0x1 ;  /* 0xffffffff03037424 */ /* 0x000fce00078e0208 */
.L_x_18:
[----:B------:R-:W-:Y:S01]  /*0340*/  MOV R8, UR7 ;  /* 0x0000000700087c02 */ /* 0x000fe20008000f00 */
[----:B------:R-:W-:Y:S01]  /*0350*/  IMAD.U32 R9, RZ, RZ, UR8 ;  /* 0x00000008ff097e24 */ /* 0x000fe2000f8e00ff */
[----:B------:R-:W-:Y:S01]  /*0360*/  MOV R10, UR5 ;  /* 0x00000005000a7c02 */ /* 0x000fe20008000f00 */
[----:B------:R-:W-:Y:S02]  /*0370*/  IMAD.U32 R11, RZ, RZ, UR6 ;  /* 0x00000006ff0b7e24 */ /* 0x000fe4000f8e00ff */
[----:B------:R-:W-:-:S04]  /*0380*/  IMAD.WIDE R8, R3, 0x8, R8 ;  /* 0x0000000803087825 */ /* 0x000fc800078e0208 */
[----:B------:R-:W-:Y:S01]  /*0390*/  IMAD.WIDE R10, R26, 0x8, R10 ;  /* 0x000000081a0a7825 */ /* 0x000fe200078e020a */
[----:B------:R-:W2:Y:S04]  /*03a0*/  LDG.E.64 R16, desc[UR12][R8.64+0x18] ;  /* 0x0000180c08107981 */ /* 0x000ea8000c1e1b00 */
[----:B------:R-:W2:Y:S04]  /*03b0*/  LDG.E.64 R14, desc[UR12][R10.64+-0x20] ;  /* 0xffffe00c0a0e7981 */ /* 0x000ea8000c1e1b00 */
[----:B------:R-:W3:Y:S04]  /*03c0*/  LDG.E.64 R12, desc[UR12][R8.64+0x10] ;  /* 0x0000100c080c7981 */ /* 0x000ee8000c1e1b00 */
[----:B------:R-:W3:Y:S01]  /*03d0*/  LDG.E.64 R20, desc[UR12][R10.64+-0x18] ;  /* 0xffffe80c0a147981 */ /* 0x000ee2000c1e1b00 */
[----:B--2---:R-:W-:-:S03]  /*03e0*/  DFMA R14, R16, R14, R18 ;  /* 0x0000000e100e722b */ /* 0x004fc60000000012 */
[----:B------:R-:W2:Y:S04]  /*03f0*/  LDG.E.64 R18, desc[UR12][R8.64+0x8] ;  /* 0x0000080c08127981 */ /* 0x000ea8000c1e1b00 */
[----:B------:R-:W2:Y:S01]  /*0400*/  LDG.E.64 R16, desc[UR12][R10.64+-0x10] ;  /* 0xfffff00c0a107981 */ /* 0x000ea2000c1e1b00 */
[----:B---3--:R-:W-:-:S03]  /*0410*/  DFMA R20, R12, R20, R14 ;  /* 0x000000140c14722b */ /* 0x008fc6000000000e */
[----:B------:R-:W3:Y:S04]  /*0420*/  LDG.E.64 R14, desc[UR12][R8.64] ;  /* 0x0000000c080e7981 */ /* 0x000ee8000c1e1b00 */
[----:B------:R-:W3:Y:S01]  /*0430*/  LDG.E.64 R12, desc[UR12][R10.64+-0x8] ;  /* 0xfffff80c0a0c7981 */ /* 0x000ee2000c1e1b00 */
[----:B--2---:R-:W-:-:S03]  /*0440*/  DFMA R16, R18, R16, R20 ;  /* 0x000000101210722b */ /* 0x004fc60000000014 */
[----:B------:R-:W2:Y:S04]  /*0450*/  LDG.E.64 R18, desc[UR12][R8.64+-0x10] ;  /* 0xfffff00c08127981 */ /* 0x000ea8000c1e1b00 */
[----:B------:R-:W2:Y:S01]  /*0460*/  LDG.E.64 R20, desc[UR12][R10.64+0x8] ;  /* 0x0000080c0a147981 */ /* 0x000ea2000c1e1b00 */
[----:B---3--:R-:W-:-:S03]  /*0470*/  DFMA R12, R14, R12, R16 ;  /* 0x0000000c0e0c722b */ /* 0x008fc60000000010 */
[----:B------:R-:W3:Y:S04]  /*0480*/  LDG.E.64 R14, desc[UR12][R8.64+-0x8] ;  /* 0xfffff80c080e7981 */ /* 0x000ee8000c1e1b00 */
[----:B------:R-:W3:Y:S02]  /*0490*/  LDG.E.64 R16, desc[UR12][R10.64] ;  /* 0x0000000c0a107981 */ /* 0x000ee4000c1e1b00 */
[----:B---3--:R-:W-:Y:S02]  /*04a0*/  DFMA R12, R14, R16, R12 ;  /* 0x000000100e0c722b */ /* 0x008fe4000000000c */
[----:B------:R-:W3:Y:S04]  /*04b0*/  LDG.E.64 R14, desc[UR12][R8.64+-0x18] ;  /* 0xffffe80c080e7981 */ /* 0x000ee8000c1e1b00 */
[----:B------:R-:W4:Y:S02]  /*04c0*/  LDG.E.64 R16, desc[UR12][R8.64+-0x20] ;  /* 0xffffe00c08107981 */ /* 0x000f24000c1e1b00 */
[----:B--2---:R-:W-:-:S02]  /*04d0*/  DFMA R18, R18, R20, R12 ;  /* 0x000000141212722b */ /* 0x004fc4000000000c */
[----:B------:R-:W3:Y:S04]  /*04e0*/  LDG.E.64 R12, desc[UR12][R10.64+0x10] ;  /* 0x0000100c0a0c7981 */ /* 0x000ee8000c1e1b00 */
[----:B------:R-:W4:Y:S01]  /*04f0*/  LDG.E.64 R20, desc[UR12][R10.64+0x18] ;  /* 0x0000180c0a147981 */ /* 0x000f22000c1e1b00 */
[----:B------:R-:W-:-:S04]  /*0500*/  IADD3 R27, PT, PT, R27, 0x8, RZ ;  /* 0x000000081b1b7810 */ /* 0x000fc80007ffe0ff */
[----:B------:R-:W-:Y:S01]  /*0510*/  ISETP.NE.AND P1, PT, R27, RZ, PT ;  /* 0x000000ff1b00720c */ /* 0x000fe20003f25270 */
[----:B------:R-:W-:Y:S01]  /*0520*/  VIADD R3, R3, 0xfffffff8 ;  /* 0xfffffff803037836 */ /* 0x000fe20000000000 */
[----:B------:R-:W-:Y:S01]  /*0530*/  IADD3 R26, PT, PT, R26, 0x8, RZ ;  /* 0x000000081a1a7810 */ /* 0x000fe20007ffe0ff */
[----:B---3--:R-:W-:-:S08]  /*0540*/  DFMA R18, R14, R12, R18 ;  /* 0x0000000c0e12722b */ /* 0x008fd00000000012 */
[----:B----4-:R-:W-:Y:S02]  /*0550*/  DFMA R18, R16, R20, R18 ;  /* 0x000000141012722b */ /* 0x010fe40000000012 */
[----:B------:R-:W-:Y:S09]  /*0560*/  @P1 BRA `(.L_x_18) ;  /* 0xfffffffc00741947 */ /* 0x000ff2000383ffff */
[----:B------:R-:W-:-:S07]  /*0570*/  IMAD.MOV.U32 R3, RZ, RZ, R6 ;  /* 0x000000ffff037224 */ /* 0x000fce00078e0006 */
.L_x_17:
[----:B------:R-:W-:-:S13]  /*0580*/  ISETP.NE.AND P1, PT, R4, RZ, PT ;  /* 0x000000ff0400720c */ /* 0x000fda0003f25270 */
[----:B------:R-:W-:Y:S05]  /*0590*/  @!P1 BRA `(.L_x_19) ;  /* 0x0000000000e09947 */ /* 0x000fea0003800000 */
[----:B------:R-:W-:Y:S02]  /*05a0*/  IADD3 R8, PT, PT, R4, -0x1, RZ ;  /* 0xffffffff04087810 */ /* 0x000fe40007ffe0ff */
[----:B------:R-:W-:Y:S02]  /*05b0*/  ISETP.NE.AND P2, PT, R5, RZ, PT ;  /* 0x000000ff0500720c */ /* 0x000fe40003f45270 */
[----:B------:R-:W-:-:S13]  /*05c0*/  ISETP.GE.U32.AND P1, PT, R8, 0x3, PT ;  /* 0x000000030800780c */ /* 0x000fda0003f26070 */
[----:B------:R-:W-:Y:S05]  /*05d0*/  @!P1 BRA `(.L_x_20) ;  /* 0x0000000000589947 */ /* 0x000fea0003800000 */
[----:B------:R-:W0:Y:S01]  /*05e0*/  LDC.64 R14, c[0x0][0x388] ;  /* 0x0000e200ff0e7b82 */ /* 0x000e220000000a00 */
[----:B------:R-:W-:Y:S01]  /*05f0*/  IMAD.IADD R11, R22, 0x1, R23 ;  /* 0x00000001160b7824 */ /* 0x000fe200078e0217 */
[----:B------:R-:W-:-:S03]  /*0600*/  LOP3.LUT R10, RZ, R3, RZ, 0x33, !PT ;  /* 0x00000003ff0a7212 */ /* 0x000fc600078e33ff */
[----:B------:R-:W-:Y:S01]  /*0610*/  IMAD R12, R11, UR4, R0 ;  /* 0x000000040b0c7c24 */ /* 0x000fe2000f8e0200 */
[----:B------:R-:W-:Y:S02]  /*0620*/  IADD3 R11, PT, PT, R25, R10, RZ ;  /* 0x0000000a190b7210 */ /* 0x000fe40007ffe0ff */
[----:B------:R-:W1:Y:S01]  /*0630*/  LDC.64 R8, c[0x0][0x380] ;  /* 0x0000e000ff087b82 */ /* 0x000e620000000a00 */
[----:B------:R-:W-:Y:S02]  /*0640*/  IMAD.IADD R13, R12, 0x1, R3 ;  /* 0x000000010c0d7824 */ /* 0x000fe400078e0203 */
[----:B0-----:R-:W-:-:S05]  /*0650*/  IMAD.WIDE R14, R11, 0x8, R14 ;  /* 0x000000080b0e7825 */ /* 0x001fca00078e020e */
[----:B------:R-:W2:Y:S01]  /*0660*/  LDG.E.64 R16, desc[UR12][R14.64] ;  /* 0x0000000c0e107981 */ /* 0x000ea2000c1e1b00 */
[----:B-1----:R-:W-:-:S03]  /*0670*/  IMAD.WIDE R8, R13, 0x8, R8 ;  /* 0x000000080d087825 */ /* 0x002fc600078e0208 */
[----:B------:R-:W3:Y:S04]  /*0680*/  LDG.E.64 R10, desc[UR12][R14.64+-0x8] ;  /* 0xfffff80c0e0a7981 */ /* 0x000ee8000c1e1b00 */
[----:B------:R-:W2:Y:S04]  /*0690*/  LDG.E.64 R20, desc[UR12][R8.64] ;  /* 0x0000000c08147981 */ /* 0x000ea8000c1e1b00 */
[----:B------:R-:W3:Y:S04]  /*06a0*/  LDG.E.64 R12, desc[UR12][R8.64+0x8] ;  /* 0x0000080c080c7981 */ /* 0x000ee8000c1e1b00 */
[----:B------:R-:W4:Y:S04]  /*06b0*/  LDG.E.64 R26, desc[UR12][R14.64+-0x18] ;  /* 0xffffe80c0e1a7981 */ /* 0x000f28000c1e1b00 */
[----:B------:R-:W4:Y:S01]  /*06c0*/  LDG.E.64 R28, desc[UR12][R8.64+0x18] ;  /* 0x0000180c081c7981 */ /* 0x000f22000c1e1b00 */
[----:B--2---:R-:W-:-:S03]  /*06d0*/  DFMA R20, R16, R20, R18 ;  /* 0x000000141014722b */ /* 0x004fc60000000012 */
[----:B------:R-:W2:Y:S04]  /*06e0*/  LDG.E.64 R18, desc[UR12][R14.64+-0x10] ;  /* 0xfffff00c0e127981 */ /* 0x000ea8000c1e1b00 */
[----:B------:R-:W2:Y:S01]  /*06f0*/  LDG.E.64 R16, desc[UR12][R8.64+0x10] ;  /* 0x0000100c08107981 */ /* 0x000ea2000c1e1b00 */
[----:B---3--:R-:W-:Y:S01]  /*0700*/  DFMA R10, R10, R12, R20 ;  /* 0x0000000c0a0a722b */ /* 0x008fe20000000014 */
[----:B------:R-:W-:-:S07]  /*0710*/  IADD3 R3, PT, PT, R3, 0x4, RZ ;  /* 0x0000000403037810 */ /* 0x000fce0007ffe0ff */
[----:B--2---:R-:W-:-:S08]  /*0720*/  DFMA R18, R18, R16, R10 ;  /* 0x000000101212722b */ /* 0x004fd0000000000a */
[----:B----4-:R-:W-:-:S11]  /*0730*/  DFMA R18, R26, R28, R18 ;  /* 0x0000001c1a12722b */ /* 0x010fd60000000012 */
.L_x_20:
[----:B------:R-:W-:Y:S05]  /*0740*/  @!P2 BRA `(.L_x_19) ;  /* 0x000000000074a947 */ /* 0x000fea0003800000 */
[----:B------:R-:W0:Y:S01]  /*0750*/  LDC R8, c[0x0][0x3ac] ;  /* 0x0000eb00ff087b82 */ /* 0x000e220000000800 */
[----:B------:R-:W-:Y:S01]  /*0760*/  ISETP.NE.AND P1, PT, R5, 0x1, PT ;  /* 0x000000010500780c */ /* 0x000fe20003f25270 */
[----:B------:R-:W-:-:S04]  /*0770*/  IMAD.IADD R11, R22, 0x1, R23 ;  /* 0x00000001160b7824 */ /* 0x000fc800078e0217 */
[----:B------:R-:W-:Y:S02]  /*0780*/  IMAD R20, R11, UR4, R0 ;  /* 0x000000040b147c24 */ /* 0x000fe4000f8e0200 */
[----:B------:R-:W1:Y:S06]  /*0790*/  LDC.64 R16, c[0x0][0x388] ;  /* 0x0000e200ff107b82 */ /* 0x000e6c0000000a00 */
[----:B------:R-:W-:Y:S01]  /*07a0*/  @P1 LOP3.LUT R14, RZ, R3, RZ, 0x33, !PT ;  /* 0x00000003ff0e1212 */ /* 0x000fe200078e33ff */
[----:B------:R-:W-:Y:S01]  /*07b0*/  @P1 IMAD.IADD R21, R20, 0x1, R3 ;  /* 0x0000000114151824 */ /* 0x000fe200078e0203 */
[----:B------:R-:W2:Y:S01]  /*07c0*/  LDC.64 R12, c[0x0][0x380] ;  /* 0x0000e000ff0c7b82 */ /* 0x000ea20000000a00 */
[----:B------:R-:W-:-:S02]  /*07d0*/  @P1 IADD3 R3, PT, PT, R3, 0x2, RZ ;  /* 0x0000000203031810 */ /* 0x000fc40007ffe0ff */
[----:B------:R-:W-:Y:S02]  /*07e0*/  @P1 IADD3 R15, PT, PT, R25, R14, RZ ;  /* 0x0000000e190f1210 */ /* 0x000fe40007ffe0ff */
[----:B0-----:R-:W-:-:S03]  /*07f0*/  LOP3.LUT P2, RZ, R8, 0x1, RZ, 0xc0, !PT ;  /* 0x0000000108ff7812 */ /* 0x001fc6000784c0ff */
[----:B------:R-:W0:Y:S01]  /*0800*/  LDC.64 R10, c[0x0][0x380] ;  /* 0x0000e000ff0a7b82 */ /* 0x000e220000000a00 */
[----:B-1----:R-:W-:-:S07]  /*0810*/  @P1 IMAD.WIDE R16, R15, 0x8, R16 ;  /* 0x000000080f101825 */ /* 0x002fce00078e0210 */
[----:B------:R-:W1:Y:S01]  /*0820*/  LDC.64 R8, c[0x0][0x388] ;  /* 0x0000e200ff087b82 */ /* 0x000e620000000a00 */
[----:B--2---:R-:W-:Y:S01]  /*0830*/  @P1 IMAD.WIDE R12, R21, 0x8, R12 ;  /* 0x00000008150c1825 */ /* 0x004fe200078e020c */
[----:B------:R-:W2:Y:S01]  /*0840*/  @P1 LDG.E.64 R14, desc[UR12][R16.64] ;  /* 0x0000000c100e1981 */ /* 0x000ea2000c1e1b00 */
[----:B------:R-:W-:Y:S02]  /*0850*/  @P2 LOP3.LUT R26, RZ, R3, RZ, 0x33, !PT ;  /* 0x00000003ff1a2212 */ /* 0x000fe400078e33ff */
[----:B------:R-:W-:Y:S02]  /*0860*/  @P2 IMAD.IADD R29, R20, 0x1, R3 ;  /* 0x00000001141d2824 */ /* 0x000fe400078e0203 */
[----:B------:R-:W2:Y:S01]  /*0870*/  @P1 LDG.E.64 R20, desc[UR12][R12.64] ;  /* 0x0000000c0c141981 */ /* 0x000ea2000c1e1b00 */
[----:B------:R-:W-:-:S03]  /*0880*/  @P2 IADD3 R25, PT, PT, R25, R26, RZ ;  /* 0x0000001a19192210 */ /* 0x000fc60007ffe0ff */
[----:B------:R-:W3:Y:S01]  /*0890*/  @P1 LDG.E.64 R26, desc[UR12][R16.64+-0x8] ;  /* 0xfffff80c101a1981 */ /* 0x000ee2000c1e1b00 */
[----:B0-----:R-:W-:-:S03]  /*08a0*/  @P2 IMAD.WIDE R10, R29, 0x8, R10 ;  /* 0x000000081d0a2825 */ /* 0x001fc600078e020a */
[----:B------:R-:W3:Y:S01]  /*08b0*/  @P1 LDG.E.64 R12, desc[UR12][R12.64+0x8] ;  /* 0x0000080c0c0c1981 */ /* 0x000ee2000c1e1b00 */
[----:B-1----:R-:W-:-:S03]  /*08c0*/  @P2 IMAD.WIDE R8, R25, 0x8, R8 ;  /* 0x0000000819082825 */ /* 0x002fc600078e0208 */
[----:B------:R-:W4:Y:S04]  /*08d0*/  @P2 LDG.E.64 R10, desc[UR12][R10.64] ;  /* 0x0000000c0a0a2981 */ /* 0x000f28000c1e1b00 */
[----:B------:R-:W4:Y:S01]  /*08e0*/  @P2 LDG.E.64 R8, desc[UR12][R8.64] ;  /* 0x0000000c08082981 */ /* 0x000f22000c1e1b00 */
[----:B--2---:R-:W-:-:S08]  /*08f0*/  @P1 DFMA R14, R14, R20, R18 ;  /* 0x000000140e0e122b */ /* 0x004fd00000000012 */
[----:B---3--:R-:W-:-:S08]  /*0900*/  @P1 DFMA R18, R26, R12, R14 ;  /* 0x0000000c1a12122b */ /* 0x008fd0000000000e */
[----:B----4-:R-:W-:-:S11]  /*0910*/  @P2 DFMA R18, R8, R10, R18 ;  /* 0x0000000a0812222b */ /* 0x010fd60000000012 */
.L_x_19:
[----:B------:R-:W0:Y:S01]  /*0920*/  LDCU UR9, c[0x0][0x3a8] ;  /* 0x00007500ff0977ac */ /* 0x000e220008000800 */
[----:B------:R-:W-:-:S04]  /*0930*/  IADD3 R23, PT, PT, R23, 0x1, RZ ;  /* 0x0000000117177810 */ /* 0x000fc80007ffe0ff */
[----:B0-----:R-:W-:-:S13]  /*0940*/  ISETP.NE.AND P1, PT, R23, UR9, PT ;  /* 0x0000000917007c0c */ /* 0x001fda000bf25270 */
[----:B------:R-:W-:Y:S05]  /*0950*/  @P1 BRA `(.L_x_21) ;  /* 0xfffffff800481947 */ /* 0x000fea000383ffff */
[----:B------:R-:W-:Y:S05]  /*0960*/  @P0 BRA `(.L_x_22) ;  /* 0xfffffff8001c0947 */ /* 0x000fea000383ffff */
.L_x_16:
[----:B------:R-:W0:Y:S01]  /*0970*/  LDC R3, c[0x0][0x39c] ;  /* 0x0000e700ff037b82 */ /* 0x000e220000000800 */
[----:B------:R-:W1:Y:S07]  /*0980*/  LDCU UR4, c[0x0][0x3a0] ;  /* 0x00007400ff0477ac */ /* 0x000e6e0008000800 */
[----:B------:R-:W2:Y:S01]  /*0990*/  LDC.64 R4, c[0x0][0x390] ;  /* 0x0000e400ff047b82 */ /* 0x000ea20000000a00 */
[----:B0-----:R-:W-:-:S04]  /*09a0*/  IMAD R3, R3, UR14, R2 ;  /* 0x0000000e03037c24 */ /* 0x001fc8000f8e0202 */
[----:B-1----:R-:W-:-:S04]  /*09b0*/  IMAD R3, R3, UR4, R0 ;  /* 0x0000000403037c24 */ /* 0x002fc8000f8e0200 */
[----:B--2---:R-:W-:-:S05]  /*09c0*/  IMAD.WIDE R2, R3, 0x8, R4 ;  /* 0x0000000803027825 */ /* 0x004fca00078e0204 */
[----:B------:R-:W-:Y:S01]  /*09d0*/  STG.E.64 desc[UR12][R2.64], R18 ;  /* 0x0000001202007986 */ /* 0x000fe2000c101b0c */
[----:B------:R-:W-:Y:S05]  /*09e0*/  EXIT ;  /* 0x000000000000794d */ /* 0x000fea0003800000 */
.L_x_23:
        /* <DEDUP_REMOVED lines=9> */
.L_x_25:


//--------------------- .nv.shared._Z17conv_tiled_kernelPdS_S_iiiiii --------------------------
	.section	.nv.shared._Z17conv_tiled_kernelPdS_S_iiiiii,"aw",@nobits
	.sectionflags	@""
	.align	8
.nv.shared._Z17conv_tiled_kernelPdS_S_iiiiii:
	.zero		8800


//--------------------- .nv.shared.reserved.0     --------------------------
	.section	.nv.shared.reserved.0,"aw",@nobits
	.weak		__nv_reservedSMEM_offset_0_alias
	.size		__nv_reservedSMEM_offset_0_alias, 0, 64
	.other		__nv_reservedSMEM_offset_0_alias,@"STO_CUDA_RESERVED_SHARED STV_DEFAULT"
__nv_reservedSMEM_offset_0_alias:
	.zero		0
	.zero		64


//--------------------- .nv.constant0._Z17conv_tiled_kernelPdS_S_iiiiii --------------------------
	.section	.nv.constant0._Z17conv_tiled_kernelPdS_S_iiiiii,"a",@progbits
	.sectionflags	@""
	.align	4
.nv.constant0._Z17conv_tiled_kernelPdS_S_iiiiii:
	.zero		944


//--------------------- .nv.constant0._Z17conv_naive_kernelPdS_S_iiiiii --------------------------
	.section	.nv.constant0._Z17conv_naive_kernelPdS_S_iiiiii,"a",@progbits
	.sectionflags	@""
	.align	4
.nv.constant0._Z17conv_naive_kernelPdS_S_iiiiii:
	.zero		944


//--------------------- SYMBOLS --------------------------

	.type		.nv.reservedSmem.offset0,@object
	.size		.nv.reservedSmem.offset0,0x4
	.type		.nv.reservedSmem.cap,@object
	.size		.nv.reservedSmem.cap,0x4
